//
// Generated by NVIDIA NVVM Compiler
//
// Compiler Build ID: CL-36424714
// Cuda compilation tools, release 13.0, V13.0.88
// Based on NVVM 20.0.0
//

.version 9.0
.target sm_100
.address_size 64

	// .globl	_Z6k_stepP7network

.visible .entry _Z6k_stepP7network(
	.param .u64 .ptr .align 1 _Z6k_stepP7network_param_0
)
{
	.reg .pred 	%p<38>;
	.reg .b32 	%r<142>;
	.reg .b32 	%f<447>;
	.reg .b64 	%rd<85>;

	ld.param.u64 	%rd18, [_Z6k_stepP7network_param_0];
	cvta.to.global.u64 	%rd1, %rd18;
	ld.global.u32 	%r126, [%rd1];
	setp.lt.s32 	%p1, %r126, 1;
	@%p1 bra 	$L__BB0_52;
	mov.u32 	%r57, %ntid.x;
	mov.u32 	%r58, %ctaid.x;
	mov.u32 	%r59, %tid.x;
	mad.lo.s32 	%r2, %r57, %r58, %r59;
	mov.b32 	%r127, 0;
$L__BB0_2:
	ld.global.u64 	%rd19, [%rd1+8];
	cvta.to.global.u64 	%rd20, %rd19;
	mul.wide.u32 	%rd21, %r127, 8;
	add.s64 	%rd2, %rd20, %rd21;
	ld.global.u64 	%rd22, [%rd2];
	cvta.to.global.u64 	%rd3, %rd22;
	setp.ne.s32 	%p2, %r127, 0;
	@%p2 bra 	$L__BB0_19;
	ld.global.u64 	%rd47, [%rd3+16];
	cvta.to.global.u64 	%rd4, %rd47;
	ld.global.u64 	%rd48, [%rd3+8];
	cvta.to.global.u64 	%rd5, %rd48;
	ld.global.v2.u32 	{%r5, %r6}, [%rd3];
	shl.b32 	%r71, %r5, 1;
	setp.ge.s32 	%p14, %r2, %r71;
	@%p14 bra 	$L__BB0_35;
	ld.global.u64 	%rd6, [%rd3+24];
	ld.global.u64 	%rd7, [%rd3+40];
	div.s32 	%r72, %r2, %r5;
	mul.lo.s32 	%r73, %r72, %r5;
	sub.s32 	%r7, %r2, %r73;
	mul.lo.s32 	%r8, %r72, %r6;
	setp.lt.s32 	%p15, %r6, 1;
	mov.f32 	%f430, 0f00000000;
	@%p15 bra 	$L__BB0_18;
	mul.lo.s32 	%r9, %r7, %r6;
	and.b32  	%r10, %r6, 15;
	setp.lt.u32 	%p16, %r6, 16;
	mov.f32 	%f430, 0f00000000;
	mov.b32 	%r130, 0;
	@%p16 bra 	$L__BB0_8;
	and.b32  	%r130, %r6, 2147483632;
	mov.f32 	%f430, 0f00000000;
	mov.b32 	%r128, 0;
$L__BB0_7:
	.pragma "nounroll";
	add.s32 	%r76, %r128, %r9;
	mul.wide.s32 	%rd49, %r76, 4;
	add.s64 	%rd50, %rd5, %rd49;
	ld.global.f32 	%f140, [%rd50];
	add.s32 	%r77, %r128, %r8;
	mul.wide.s32 	%rd51, %r77, 4;
	add.s64 	%rd52, %rd4, %rd51;
	ld.global.f32 	%f141, [%rd52];
	fma.rn.f32 	%f142, %f140, %f141, %f430;
	ld.global.f32 	%f143, [%rd50+4];
	ld.global.f32 	%f144, [%rd52+4];
	fma.rn.f32 	%f145, %f143, %f144, %f142;
	ld.global.f32 	%f146, [%rd50+8];
	ld.global.f32 	%f147, [%rd52+8];
	fma.rn.f32 	%f148, %f146, %f147, %f145;
	ld.global.f32 	%f149, [%rd50+12];
	ld.global.f32 	%f150, [%rd52+12];
	fma.rn.f32 	%f151, %f149, %f150, %f148;
	ld.global.f32 	%f152, [%rd50+16];
	ld.global.f32 	%f153, [%rd52+16];
	fma.rn.f32 	%f154, %f152, %f153, %f151;
	ld.global.f32 	%f155, [%rd50+20];
	ld.global.f32 	%f156, [%rd52+20];
	fma.rn.f32 	%f157, %f155, %f156, %f154;
	ld.global.f32 	%f158, [%rd50+24];
	ld.global.f32 	%f159, [%rd52+24];
	fma.rn.f32 	%f160, %f158, %f159, %f157;
	ld.global.f32 	%f161, [%rd50+28];
	ld.global.f32 	%f162, [%rd52+28];
	fma.rn.f32 	%f163, %f161, %f162, %f160;
	ld.global.f32 	%f164, [%rd50+32];
	ld.global.f32 	%f165, [%rd52+32];
	fma.rn.f32 	%f166, %f164, %f165, %f163;
	ld.global.f32 	%f167, [%rd50+36];
	ld.global.f32 	%f168, [%rd52+36];
	fma.rn.f32 	%f169, %f167, %f168, %f166;
	ld.global.f32 	%f170, [%rd50+40];
	ld.global.f32 	%f171, [%rd52+40];
	fma.rn.f32 	%f172, %f170, %f171, %f169;
	ld.global.f32 	%f173, [%rd50+44];
	ld.global.f32 	%f174, [%rd52+44];
	fma.rn.f32 	%f175, %f173, %f174, %f172;
	ld.global.f32 	%f176, [%rd50+48];
	ld.global.f32 	%f177, [%rd52+48];
	fma.rn.f32 	%f178, %f176, %f177, %f175;
	ld.global.f32 	%f179, [%rd50+52];
	ld.global.f32 	%f180, [%rd52+52];
	fma.rn.f32 	%f181, %f179, %f180, %f178;
	ld.global.f32 	%f182, [%rd50+56];
	ld.global.f32 	%f183, [%rd52+56];
	fma.rn.f32 	%f184, %f182, %f183, %f181;
	ld.global.f32 	%f185, [%rd50+60];
	ld.global.f32 	%f186, [%rd52+60];
	fma.rn.f32 	%f430, %f185, %f186, %f184;
	add.s32 	%r128, %r128, 16;
	setp.ne.s32 	%p17, %r128, %r130;
	@%p17 bra 	$L__BB0_7;
$L__BB0_8:
	setp.eq.s32 	%p18, %r10, 0;
	@%p18 bra 	$L__BB0_18;
	and.b32  	%r15, %r6, 7;
	setp.lt.u32 	%p19, %r10, 8;
	@%p19 bra 	$L__BB0_11;
	add.s32 	%r78, %r130, %r9;
	mul.wide.s32 	%rd53, %r78, 4;
	add.s64 	%rd54, %rd5, %rd53;
	ld.global.f32 	%f188, [%rd54];
	add.s32 	%r79, %r130, %r8;
	mul.wide.s32 	%rd55, %r79, 4;
	add.s64 	%rd56, %rd4, %rd55;
	ld.global.f32 	%f189, [%rd56];
	fma.rn.f32 	%f190, %f188, %f189, %f430;
	ld.global.f32 	%f191, [%rd54+4];
	ld.global.f32 	%f192, [%rd56+4];
	fma.rn.f32 	%f193, %f191, %f192, %f190;
	ld.global.f32 	%f194, [%rd54+8];
	ld.global.f32 	%f195, [%rd56+8];
	fma.rn.f32 	%f196, %f194, %f195, %f193;
	ld.global.f32 	%f197, [%rd54+12];
	ld.global.f32 	%f198, [%rd56+12];
	fma.rn.f32 	%f199, %f197, %f198, %f196;
	ld.global.f32 	%f200, [%rd54+16];
	ld.global.f32 	%f201, [%rd56+16];
	fma.rn.f32 	%f202, %f200, %f201, %f199;
	ld.global.f32 	%f203, [%rd54+20];
	ld.global.f32 	%f204, [%rd56+20];
	fma.rn.f32 	%f205, %f203, %f204, %f202;
	ld.global.f32 	%f206, [%rd54+24];
	ld.global.f32 	%f207, [%rd56+24];
	fma.rn.f32 	%f208, %f206, %f207, %f205;
	ld.global.f32 	%f209, [%rd54+28];
	ld.global.f32 	%f210, [%rd56+28];
	fma.rn.f32 	%f430, %f209, %f210, %f208;
	add.s32 	%r130, %r130, 8;
$L__BB0_11:
	setp.eq.s32 	%p20, %r15, 0;
	@%p20 bra 	$L__BB0_18;
	and.b32  	%r18, %r6, 3;
	setp.lt.u32 	%p21, %r15, 4;
	@%p21 bra 	$L__BB0_14;
	add.s32 	%r80, %r130, %r9;
	mul.wide.s32 	%rd57, %r80, 4;
	add.s64 	%rd58, %rd5, %rd57;
	ld.global.f32 	%f212, [%rd58];
	add.s32 	%r81, %r130, %r8;
	mul.wide.s32 	%rd59, %r81, 4;
	add.s64 	%rd60, %rd4, %rd59;
	ld.global.f32 	%f213, [%rd60];
	fma.rn.f32 	%f214, %f212, %f213, %f430;
	ld.global.f32 	%f215, [%rd58+4];
	ld.global.f32 	%f216, [%rd60+4];
	fma.rn.f32 	%f217, %f215, %f216, %f214;
	ld.global.f32 	%f218, [%rd58+8];
	ld.global.f32 	%f219, [%rd60+8];
	fma.rn.f32 	%f220, %f218, %f219, %f217;
	ld.global.f32 	%f221, [%rd58+12];
	ld.global.f32 	%f222, [%rd60+12];
	fma.rn.f32 	%f430, %f221, %f222, %f220;
	add.s32 	%r130, %r130, 4;
$L__BB0_14:
	setp.eq.s32 	%p22, %r18, 0;
	@%p22 bra 	$L__BB0_18;
	add.s32 	%r82, %r130, %r9;
	mul.wide.s32 	%rd61, %r82, 4;
	add.s64 	%rd8, %rd5, %rd61;
	ld.global.f32 	%f223, [%rd8];
	add.s32 	%r83, %r130, %r8;
	mul.wide.s32 	%rd62, %r83, 4;
	add.s64 	%rd9, %rd4, %rd62;
	ld.global.f32 	%f224, [%rd9];
	fma.rn.f32 	%f430, %f223, %f224, %f430;
	setp.eq.s32 	%p23, %r18, 1;
	@%p23 bra 	$L__BB0_18;
	ld.global.f32 	%f225, [%rd8+4];
	ld.global.f32 	%f226, [%rd9+4];
	fma.rn.f32 	%f430, %f225, %f226, %f430;
	setp.eq.s32 	%p24, %r18, 2;
	@%p24 bra 	$L__BB0_18;
	ld.global.f32 	%f227, [%rd8+8];
	ld.global.f32 	%f228, [%rd9+8];
	fma.rn.f32 	%f430, %f227, %f228, %f430;
$L__BB0_18:
	cvta.to.global.u64 	%rd63, %rd6;
	mul.wide.s32 	%rd64, %r7, 4;
	add.s64 	%rd65, %rd63, %rd64;
	ld.global.f32 	%f229, [%rd65];
	add.f32 	%f230, %f430, %f229;
	cvta.to.global.u64 	%rd66, %rd7;
	mul.wide.s32 	%rd67, %r2, 4;
	add.s64 	%rd68, %rd66, %rd67;
	st.global.f32 	[%rd68], %f230;
	bra.uni 	$L__BB0_35;
$L__BB0_19:
	ld.global.u64 	%rd23, [%rd2+-8];
	cvta.to.global.u64 	%rd24, %rd23;
	ld.global.u64 	%rd25, [%rd24+32];
	cvta.to.global.u64 	%rd10, %rd25;
	ld.global.u64 	%rd26, [%rd3+8];
	cvta.to.global.u64 	%rd11, %rd26;
	ld.global.v2.u32 	{%r21, %r22}, [%rd3];
	shl.b32 	%r60, %r21, 1;
	setp.ge.s32 	%p3, %r2, %r60;
	@%p3 bra 	$L__BB0_35;
	ld.global.u64 	%rd12, [%rd3+24];
	ld.global.u64 	%rd13, [%rd3+40];
	div.s32 	%r61, %r2, %r21;
	mul.lo.s32 	%r62, %r61, %r21;
	sub.s32 	%r23, %r2, %r62;
	mul.lo.s32 	%r24, %r61, %r22;
	setp.lt.s32 	%p4, %r22, 1;
	mov.f32 	%f438, 0f00000000;
	@%p4 bra 	$L__BB0_34;
	mul.lo.s32 	%r25, %r23, %r22;
	and.b32  	%r26, %r22, 15;
	setp.lt.u32 	%p5, %r22, 16;
	mov.f32 	%f438, 0f00000000;
	mov.b32 	%r136, 0;
	@%p5 bra 	$L__BB0_24;
	and.b32  	%r64, %r22, 2147483632;
	neg.s32 	%r134, %r64;
	mov.f32 	%f438, 0f00000000;
	mov.u32 	%r132, %r24;
	mov.u32 	%r133, %r25;
$L__BB0_23:
	.pragma "nounroll";
	and.b32  	%r136, %r22, 2147483632;
	mul.wide.s32 	%rd27, %r133, 4;
	add.s64 	%rd28, %rd11, %rd27;
	mul.wide.s32 	%rd29, %r132, 4;
	add.s64 	%rd30, %rd10, %rd29;
	ld.global.f32 	%f45, [%rd28];
	ld.global.f32 	%f46, [%rd30];
	fma.rn.f32 	%f47, %f45, %f46, %f438;
	ld.global.f32 	%f48, [%rd28+4];
	ld.global.f32 	%f49, [%rd30+4];
	fma.rn.f32 	%f50, %f48, %f49, %f47;
	ld.global.f32 	%f51, [%rd28+8];
	ld.global.f32 	%f52, [%rd30+8];
	fma.rn.f32 	%f53, %f51, %f52, %f50;
	ld.global.f32 	%f54, [%rd28+12];
	ld.global.f32 	%f55, [%rd30+12];
	fma.rn.f32 	%f56, %f54, %f55, %f53;
	ld.global.f32 	%f57, [%rd28+16];
	ld.global.f32 	%f58, [%rd30+16];
	fma.rn.f32 	%f59, %f57, %f58, %f56;
	ld.global.f32 	%f60, [%rd28+20];
	ld.global.f32 	%f61, [%rd30+20];
	fma.rn.f32 	%f62, %f60, %f61, %f59;
	ld.global.f32 	%f63, [%rd28+24];
	ld.global.f32 	%f64, [%rd30+24];
	fma.rn.f32 	%f65, %f63, %f64, %f62;
	ld.global.f32 	%f66, [%rd28+28];
	ld.global.f32 	%f67, [%rd30+28];
	fma.rn.f32 	%f68, %f66, %f67, %f65;
	ld.global.f32 	%f69, [%rd28+32];
	ld.global.f32 	%f70, [%rd30+32];
	fma.rn.f32 	%f71, %f69, %f70, %f68;
	ld.global.f32 	%f72, [%rd28+36];
	ld.global.f32 	%f73, [%rd30+36];
	fma.rn.f32 	%f74, %f72, %f73, %f71;
	ld.global.f32 	%f75, [%rd28+40];
	ld.global.f32 	%f76, [%rd30+40];
	fma.rn.f32 	%f77, %f75, %f76, %f74;
	ld.global.f32 	%f78, [%rd28+44];
	ld.global.f32 	%f79, [%rd30+44];
	fma.rn.f32 	%f80, %f78, %f79, %f77;
	ld.global.f32 	%f81, [%rd28+48];
	ld.global.f32 	%f82, [%rd30+48];
	fma.rn.f32 	%f83, %f81, %f82, %f80;
	ld.global.f32 	%f84, [%rd28+52];
	ld.global.f32 	%f85, [%rd30+52];
	fma.rn.f32 	%f86, %f84, %f85, %f83;
	ld.global.f32 	%f87, [%rd28+56];
	ld.global.f32 	%f88, [%rd30+56];
	fma.rn.f32 	%f89, %f87, %f88, %f86;
	ld.global.f32 	%f90, [%rd28+60];
	ld.global.f32 	%f91, [%rd30+60];
	fma.rn.f32 	%f438, %f90, %f91, %f89;
	add.s32 	%r134, %r134, 16;
	add.s32 	%r133, %r133, 16;
	add.s32 	%r132, %r132, 16;
	setp.ne.s32 	%p6, %r134, 0;
	@%p6 bra 	$L__BB0_23;
$L__BB0_24:
	setp.eq.s32 	%p7, %r26, 0;
	@%p7 bra 	$L__BB0_34;
	and.b32  	%r36, %r22, 7;
	setp.lt.u32 	%p8, %r26, 8;
	@%p8 bra 	$L__BB0_27;
	add.s32 	%r65, %r136, %r25;
	mul.wide.s32 	%rd31, %r65, 4;
	add.s64 	%rd32, %rd11, %rd31;
	ld.global.f32 	%f93, [%rd32];
	add.s32 	%r66, %r136, %r24;
	mul.wide.s32 	%rd33, %r66, 4;
	add.s64 	%rd34, %rd10, %rd33;
	ld.global.f32 	%f94, [%rd34];
	fma.rn.f32 	%f95, %f93, %f94, %f438;
	ld.global.f32 	%f96, [%rd32+4];
	ld.global.f32 	%f97, [%rd34+4];
	fma.rn.f32 	%f98, %f96, %f97, %f95;
	ld.global.f32 	%f99, [%rd32+8];
	ld.global.f32 	%f100, [%rd34+8];
	fma.rn.f32 	%f101, %f99, %f100, %f98;
	ld.global.f32 	%f102, [%rd32+12];
	ld.global.f32 	%f103, [%rd34+12];
	fma.rn.f32 	%f104, %f102, %f103, %f101;
	ld.global.f32 	%f105, [%rd32+16];
	ld.global.f32 	%f106, [%rd34+16];
	fma.rn.f32 	%f107, %f105, %f106, %f104;
	ld.global.f32 	%f108, [%rd32+20];
	ld.global.f32 	%f109, [%rd34+20];
	fma.rn.f32 	%f110, %f108, %f109, %f107;
	ld.global.f32 	%f111, [%rd32+24];
	ld.global.f32 	%f112, [%rd34+24];
	fma.rn.f32 	%f113, %f111, %f112, %f110;
	ld.global.f32 	%f114, [%rd32+28];
	ld.global.f32 	%f115, [%rd34+28];
	fma.rn.f32 	%f438, %f114, %f115, %f113;
	add.s32 	%r136, %r136, 8;
$L__BB0_27:
	setp.eq.s32 	%p9, %r36, 0;
	@%p9 bra 	$L__BB0_34;
	and.b32  	%r39, %r22, 3;
	setp.lt.u32 	%p10, %r36, 4;
	@%p10 bra 	$L__BB0_30;
	add.s32 	%r67, %r136, %r25;
	mul.wide.s32 	%rd35, %r67, 4;
	add.s64 	%rd36, %rd11, %rd35;
	ld.global.f32 	%f117, [%rd36];
	add.s32 	%r68, %r136, %r24;
	mul.wide.s32 	%rd37, %r68, 4;
	add.s64 	%rd38, %rd10, %rd37;
	ld.global.f32 	%f118, [%rd38];
	fma.rn.f32 	%f119, %f117, %f118, %f438;
	ld.global.f32 	%f120, [%rd36+4];
	ld.global.f32 	%f121, [%rd38+4];
	fma.rn.f32 	%f122, %f120, %f121, %f119;
	ld.global.f32 	%f123, [%rd36+8];
	ld.global.f32 	%f124, [%rd38+8];
	fma.rn.f32 	%f125, %f123, %f124, %f122;
	ld.global.f32 	%f126, [%rd36+12];
	ld.global.f32 	%f127, [%rd38+12];
	fma.rn.f32 	%f438, %f126, %f127, %f125;
	add.s32 	%r136, %r136, 4;
$L__BB0_30:
	setp.eq.s32 	%p11, %r39, 0;
	@%p11 bra 	$L__BB0_34;
	add.s32 	%r69, %r136, %r25;
	mul.wide.s32 	%rd39, %r69, 4;
	add.s64 	%rd14, %rd11, %rd39;
	ld.global.f32 	%f128, [%rd14];
	add.s32 	%r70, %r136, %r24;
	mul.wide.s32 	%rd40, %r70, 4;
	add.s64 	%rd15, %rd10, %rd40;
	ld.global.f32 	%f129, [%rd15];
	fma.rn.f32 	%f438, %f128, %f129, %f438;
	setp.eq.s32 	%p12, %r39, 1;
	@%p12 bra 	$L__BB0_34;
	ld.global.f32 	%f130, [%rd14+4];
	ld.global.f32 	%f131, [%rd15+4];
	fma.rn.f32 	%f438, %f130, %f131, %f438;
	setp.eq.s32 	%p13, %r39, 2;
	@%p13 bra 	$L__BB0_34;
	ld.global.f32 	%f132, [%rd14+8];
	ld.global.f32 	%f133, [%rd15+8];
	fma.rn.f32 	%f438, %f132, %f133, %f438;
$L__BB0_34:
	cvta.to.global.u64 	%rd41, %rd12;
	mul.wide.s32 	%rd42, %r23, 4;
	add.s64 	%rd43, %rd41, %rd42;
	ld.global.f32 	%f134, [%rd43];
	add.f32 	%f135, %f438, %f134;
	cvta.to.global.u64 	%rd44, %rd13;
	mul.wide.s32 	%rd45, %r2, 4;
	add.s64 	%rd46, %rd44, %rd45;
	st.global.f32 	[%rd46], %f135;
$L__BB0_35:
	bar.sync 	0;
	ld.global.u64 	%rd69, [%rd3+40];
	cvta.to.global.u64 	%rd16, %rd69;
	ld.global.u64 	%rd70, [%rd3+32];
	cvta.to.global.u64 	%rd17, %rd70;
	ld.global.u32 	%r42, [%rd3];
	shl.b32 	%r84, %r42, 1;
	setp.ge.s32 	%p25, %r2, %r84;
	@%p25 bra 	$L__BB0_51;
	add.s32 	%r85, %r126, -1;
	setp.ne.s32 	%p26, %r127, %r85;
	@%p26 bra 	$L__BB0_50;
	rem.s32 	%r86, %r2, %r42;
	sub.s32 	%r43, %r2, %r86;
	setp.lt.s32 	%p28, %r42, 1;
	mov.f32 	%f446, 0f00000000;
	@%p28 bra 	$L__BB0_49;
	and.b32  	%r44, %r42, 7;
	setp.lt.u32 	%p29, %r42, 8;
	mov.f32 	%f446, 0f00000000;
	mov.b32 	%r140, 0;
	@%p29 bra 	$L__BB0_41;
	and.b32  	%r140, %r42, 2147483640;
	mov.f32 	%f446, 0f00000000;
	mov.b32 	%r138, 0;
$L__BB0_40:
	.pragma "nounroll";
	add.s32 	%r89, %r43, %r138;
	mul.wide.s32 	%rd74, %r89, 4;
	add.s64 	%rd75, %rd16, %rd74;
	ld.global.f32 	%f238, [%rd75];
	fma.rn.f32 	%f239, %f238, 0f3BBB989D, 0f3F000000;
	cvt.sat.f32.f32 	%f240, %f239;
	mov.f32 	%f241, 0f4B400001;
	mov.f32 	%f242, 0f437C0000;
	fma.rm.f32 	%f243, %f240, %f242, %f241;
	add.f32 	%f244, %f243, 0fCB40007F;
	neg.f32 	%f245, %f244;
	fma.rn.f32 	%f246, %f238, 0f3FB8AA3B, %f245;
	fma.rn.f32 	%f247, %f238, 0f32A57060, %f246;
	mov.b32 	%r90, %f243;
	shl.b32 	%r91, %r90, 23;
	mov.b32 	%f248, %r91;
	ex2.approx.ftz.f32 	%f249, %f247;
	fma.rn.f32 	%f250, %f249, %f248, %f446;
	ld.global.f32 	%f251, [%rd75+4];
	fma.rn.f32 	%f252, %f251, 0f3BBB989D, 0f3F000000;
	cvt.sat.f32.f32 	%f253, %f252;
	fma.rm.f32 	%f254, %f253, %f242, %f241;
	add.f32 	%f255, %f254, 0fCB40007F;
	neg.f32 	%f256, %f255;
	fma.rn.f32 	%f257, %f251, 0f3FB8AA3B, %f256;
	fma.rn.f32 	%f258, %f251, 0f32A57060, %f257;
	mov.b32 	%r92, %f254;
	shl.b32 	%r93, %r92, 23;
	mov.b32 	%f259, %r93;
	ex2.approx.ftz.f32 	%f260, %f258;
	fma.rn.f32 	%f261, %f260, %f259, %f250;
	ld.global.f32 	%f262, [%rd75+8];
	fma.rn.f32 	%f263, %f262, 0f3BBB989D, 0f3F000000;
	cvt.sat.f32.f32 	%f264, %f263;
	fma.rm.f32 	%f265, %f264, %f242, %f241;
	add.f32 	%f266, %f265, 0fCB40007F;
	neg.f32 	%f267, %f266;
	fma.rn.f32 	%f268, %f262, 0f3FB8AA3B, %f267;
	fma.rn.f32 	%f269, %f262, 0f32A57060, %f268;
	mov.b32 	%r94, %f265;
	shl.b32 	%r95, %r94, 23;
	mov.b32 	%f270, %r95;
	ex2.approx.ftz.f32 	%f271, %f269;
	fma.rn.f32 	%f272, %f271, %f270, %f261;
	ld.global.f32 	%f273, [%rd75+12];
	fma.rn.f32 	%f274, %f273, 0f3BBB989D, 0f3F000000;
	cvt.sat.f32.f32 	%f275, %f274;
	fma.rm.f32 	%f276, %f275, %f242, %f241;
	add.f32 	%f277, %f276, 0fCB40007F;
	neg.f32 	%f278, %f277;
	fma.rn.f32 	%f279, %f273, 0f3FB8AA3B, %f278;
	fma.rn.f32 	%f280, %f273, 0f32A57060, %f279;
	mov.b32 	%r96, %f276;
	shl.b32 	%r97, %r96, 23;
	mov.b32 	%f281, %r97;
	ex2.approx.ftz.f32 	%f282, %f280;
	fma.rn.f32 	%f283, %f282, %f281, %f272;
	ld.global.f32 	%f284, [%rd75+16];
	fma.rn.f32 	%f285, %f284, 0f3BBB989D, 0f3F000000;
	cvt.sat.f32.f32 	%f286, %f285;
	fma.rm.f32 	%f287, %f286, %f242, %f241;
	add.f32 	%f288, %f287, 0fCB40007F;
	neg.f32 	%f289, %f288;
	fma.rn.f32 	%f290, %f284, 0f3FB8AA3B, %f289;
	fma.rn.f32 	%f291, %f284, 0f32A57060, %f290;
	mov.b32 	%r98, %f287;
	shl.b32 	%r99, %r98, 23;
	mov.b32 	%f292, %r99;
	ex2.approx.ftz.f32 	%f293, %f291;
	fma.rn.f32 	%f294, %f293, %f292, %f283;
	ld.global.f32 	%f295, [%rd75+20];
	fma.rn.f32 	%f296, %f295, 0f3BBB989D, 0f3F000000;
	cvt.sat.f32.f32 	%f297, %f296;
	fma.rm.f32 	%f298, %f297, %f242, %f241;
	add.f32 	%f299, %f298, 0fCB40007F;
	neg.f32 	%f300, %f299;
	fma.rn.f32 	%f301, %f295, 0f3FB8AA3B, %f300;
	fma.rn.f32 	%f302, %f295, 0f32A57060, %f301;
	mov.b32 	%r100, %f298;
	shl.b32 	%r101, %r100, 23;
	mov.b32 	%f303, %r101;
	ex2.approx.ftz.f32 	%f304, %f302;
	fma.rn.f32 	%f305, %f304, %f303, %f294;
	ld.global.f32 	%f306, [%rd75+24];
	fma.rn.f32 	%f307, %f306, 0f3BBB989D, 0f3F000000;
	cvt.sat.f32.f32 	%f308, %f307;
	fma.rm.f32 	%f309, %f308, %f242, %f241;
	add.f32 	%f310, %f309, 0fCB40007F;
	neg.f32 	%f311, %f310;
	fma.rn.f32 	%f312, %f306, 0f3FB8AA3B, %f311;
	fma.rn.f32 	%f313, %f306, 0f32A57060, %f312;
	mov.b32 	%r102, %f309;
	shl.b32 	%r103, %r102, 23;
	mov.b32 	%f314, %r103;
	ex2.approx.ftz.f32 	%f315, %f313;
	fma.rn.f32 	%f316, %f315, %f314, %f305;
	ld.global.f32 	%f317, [%rd75+28];
	fma.rn.f32 	%f318, %f317, 0f3BBB989D, 0f3F000000;
	cvt.sat.f32.f32 	%f319, %f318;
	fma.rm.f32 	%f320, %f319, %f242, %f241;
	add.f32 	%f321, %f320, 0fCB40007F;
	neg.f32 	%f322, %f321;
	fma.rn.f32 	%f323, %f317, 0f3FB8AA3B, %f322;
	fma.rn.f32 	%f324, %f317, 0f32A57060, %f323;
	mov.b32 	%r104, %f320;
	shl.b32 	%r105, %r104, 23;
	mov.b32 	%f325, %r105;
	ex2.approx.ftz.f32 	%f326, %f324;
	fma.rn.f32 	%f446, %f326, %f325, %f316;
	add.s32 	%r138, %r138, 8;
	setp.ne.s32 	%p30, %r138, %r140;
	@%p30 bra 	$L__BB0_40;
$L__BB0_41:
	setp.eq.s32 	%p31, %r44, 0;
	@%p31 bra 	$L__BB0_49;
	and.b32  	%r49, %r42, 3;
	setp.lt.u32 	%p32, %r44, 4;
	@%p32 bra 	$L__BB0_44;
	add.s32 	%r106, %r43, %r140;
	mul.wide.s32 	%rd76, %r106, 4;
	add.s64 	%rd77, %rd16, %rd76;
	ld.global.f32 	%f328, [%rd77];
	fma.rn.f32 	%f329, %f328, 0f3BBB989D, 0f3F000000;
	cvt.sat.f32.f32 	%f330, %f329;
	mov.f32 	%f331, 0f4B400001;
	mov.f32 	%f332, 0f437C0000;
	fma.rm.f32 	%f333, %f330, %f332, %f331;
	add.f32 	%f334, %f333, 0fCB40007F;
	neg.f32 	%f335, %f334;
	fma.rn.f32 	%f336, %f328, 0f3FB8AA3B, %f335;
	fma.rn.f32 	%f337, %f328, 0f32A57060, %f336;
	mov.b32 	%r107, %f333;
	shl.b32 	%r108, %r107, 23;
	mov.b32 	%f338, %r108;
	ex2.approx.ftz.f32 	%f339, %f337;
	fma.rn.f32 	%f340, %f339, %f338, %f446;
	ld.global.f32 	%f341, [%rd77+4];
	fma.rn.f32 	%f342, %f341, 0f3BBB989D, 0f3F000000;
	cvt.sat.f32.f32 	%f343, %f342;
	fma.rm.f32 	%f344, %f343, %f332, %f331;
	add.f32 	%f345, %f344, 0fCB40007F;
	neg.f32 	%f346, %f345;
	fma.rn.f32 	%f347, %f341, 0f3FB8AA3B, %f346;
	fma.rn.f32 	%f348, %f341, 0f32A57060, %f347;
	mov.b32 	%r109, %f344;
	shl.b32 	%r110, %r109, 23;
	mov.b32 	%f349, %r110;
	ex2.approx.ftz.f32 	%f350, %f348;
	fma.rn.f32 	%f351, %f350, %f349, %f340;
	ld.global.f32 	%f352, [%rd77+8];
	fma.rn.f32 	%f353, %f352, 0f3BBB989D, 0f3F000000;
	cvt.sat.f32.f32 	%f354, %f353;
	fma.rm.f32 	%f355, %f354, %f332, %f331;
	add.f32 	%f356, %f355, 0fCB40007F;
	neg.f32 	%f357, %f356;
	fma.rn.f32 	%f358, %f352, 0f3FB8AA3B, %f357;
	fma.rn.f32 	%f359, %f352, 0f32A57060, %f358;
	mov.b32 	%r111, %f355;
	shl.b32 	%r112, %r111, 23;
	mov.b32 	%f360, %r112;
	ex2.approx.ftz.f32 	%f361, %f359;
	fma.rn.f32 	%f362, %f361, %f360, %f351;
	ld.global.f32 	%f363, [%rd77+12];
	fma.rn.f32 	%f364, %f363, 0f3BBB989D, 0f3F000000;
	cvt.sat.f32.f32 	%f365, %f364;
	fma.rm.f32 	%f366, %f365, %f332, %f331;
	add.f32 	%f367, %f366, 0fCB40007F;
	neg.f32 	%f368, %f367;
	fma.rn.f32 	%f369, %f363, 0f3FB8AA3B, %f368;
	fma.rn.f32 	%f370, %f363, 0f32A57060, %f369;
	mov.b32 	%r113, %f366;
	shl.b32 	%r114, %r113, 23;
	mov.b32 	%f371, %r114;
	ex2.approx.ftz.f32 	%f372, %f370;
	fma.rn.f32 	%f446, %f372, %f371, %f362;
	add.s32 	%r140, %r140, 4;
$L__BB0_44:
	setp.eq.s32 	%p33, %r49, 0;
	@%p33 bra 	$L__BB0_49;
	setp.eq.s32 	%p34, %r49, 1;
	@%p34 bra 	$L__BB0_47;
	add.s32 	%r115, %r43, %r140;
	mul.wide.s32 	%rd78, %r115, 4;
	add.s64 	%rd79, %rd16, %rd78;
	ld.global.f32 	%f374, [%rd79];
	fma.rn.f32 	%f375, %f374, 0f3BBB989D, 0f3F000000;
	cvt.sat.f32.f32 	%f376, %f375;
	mov.f32 	%f377, 0f4B400001;
	mov.f32 	%f378, 0f437C0000;
	fma.rm.f32 	%f379, %f376, %f378, %f377;
	add.f32 	%f380, %f379, 0fCB40007F;
	neg.f32 	%f381, %f380;
	fma.rn.f32 	%f382, %f374, 0f3FB8AA3B, %f381;
	fma.rn.f32 	%f383, %f374, 0f32A57060, %f382;
	mov.b32 	%r116, %f379;
	shl.b32 	%r117, %r116, 23;
	mov.b32 	%f384, %r117;
	ex2.approx.ftz.f32 	%f385, %f383;
	fma.rn.f32 	%f386, %f385, %f384, %f446;
	ld.global.f32 	%f387, [%rd79+4];
	fma.rn.f32 	%f388, %f387, 0f3BBB989D, 0f3F000000;
	cvt.sat.f32.f32 	%f389, %f388;
	fma.rm.f32 	%f390, %f389, %f378, %f377;
	add.f32 	%f391, %f390, 0fCB40007F;
	neg.f32 	%f392, %f391;
	fma.rn.f32 	%f393, %f387, 0f3FB8AA3B, %f392;
	fma.rn.f32 	%f394, %f387, 0f32A57060, %f393;
	mov.b32 	%r118, %f390;
	shl.b32 	%r119, %r118, 23;
	mov.b32 	%f395, %r119;
	ex2.approx.ftz.f32 	%f396, %f394;
	fma.rn.f32 	%f446, %f396, %f395, %f386;
	add.s32 	%r140, %r140, 2;
$L__BB0_47:
	and.b32  	%r120, %r42, 1;
	setp.eq.b32 	%p35, %r120, 1;
	not.pred 	%p36, %p35;
	@%p36 bra 	$L__BB0_49;
	add.s32 	%r121, %r43, %r140;
	mul.wide.s32 	%rd80, %r121, 4;
	add.s64 	%rd81, %rd16, %rd80;
	ld.global.f32 	%f397, [%rd81];
	fma.rn.f32 	%f398, %f397, 0f3BBB989D, 0f3F000000;
	cvt.sat.f32.f32 	%f399, %f398;
	mov.f32 	%f400, 0f4B400001;
	mov.f32 	%f401, 0f437C0000;
	fma.rm.f32 	%f402, %f399, %f401, %f400;
	add.f32 	%f403, %f402, 0fCB40007F;
	neg.f32 	%f404, %f403;
	fma.rn.f32 	%f405, %f397, 0f3FB8AA3B, %f404;
	fma.rn.f32 	%f406, %f397, 0f32A57060, %f405;
	mov.b32 	%r122, %f402;
	shl.b32 	%r123, %r122, 23;
	mov.b32 	%f407, %r123;
	ex2.approx.ftz.f32 	%f408, %f406;
	fma.rn.f32 	%f446, %f408, %f407, %f446;
$L__BB0_49:
	mul.wide.s32 	%rd82, %r2, 4;
	add.s64 	%rd83, %rd16, %rd82;
	ld.global.f32 	%f409, [%rd83];
	fma.rn.f32 	%f410, %f409, 0f3BBB989D, 0f3F000000;
	cvt.sat.f32.f32 	%f411, %f410;
	mov.f32 	%f412, 0f4B400001;
	mov.f32 	%f413, 0f437C0000;
	fma.rm.f32 	%f414, %f411, %f413, %f412;
	add.f32 	%f415, %f414, 0fCB40007F;
	neg.f32 	%f416, %f415;
	fma.rn.f32 	%f417, %f409, 0f3FB8AA3B, %f416;
	fma.rn.f32 	%f418, %f409, 0f32A57060, %f417;
	mov.b32 	%r124, %f414;
	shl.b32 	%r125, %r124, 23;
	mov.b32 	%f419, %r125;
	ex2.approx.ftz.f32 	%f420, %f418;
	mul.f32 	%f421, %f420, %f419;
	div.rn.f32 	%f422, %f421, %f446;
	add.s64 	%rd84, %rd17, %rd82;
	st.global.f32 	[%rd84], %f422;
	bra.uni 	$L__BB0_51;
$L__BB0_50:
	mul.wide.s32 	%rd71, %r2, 4;
	add.s64 	%rd72, %rd16, %rd71;
	ld.global.f32 	%f231, [%rd72];
	setp.ge.f32 	%p27, %f231, 0f00000000;
	selp.f32 	%f232, 0f3F800000, 0f00000000, %p27;
	mul.f32 	%f233, %f231, %f232;
	add.s64 	%rd73, %rd17, %rd71;
	st.global.f32 	[%rd73], %f233;
$L__BB0_51:
	bar.sync 	0;
	add.s32 	%r127, %r127, 1;
	ld.global.u32 	%r126, [%rd1];
	setp.lt.s32 	%p37, %r127, %r126;
	@%p37 bra 	$L__BB0_2;
$L__BB0_52:
	ret;

}


// ===== COMPILED SASS (sm_100) =====

	.target	sm_100

	.elftype	@"ET_EXEC"


//--------------------- .note.nv.tkinfo           --------------------------
	.section	.note.nv.tkinfo,"",@"SHT_NOTE"
	.sectionflags	@"SHF_NOTE_NV_TKINFO"
	.tkinfo
        /*0018*/ 	.word	0x00000002
        /*0030*/ 	.string	""
        /*0030*/ 	.string	"ptxas"
        /*0030*/ 	.string	"Cuda compilation tools, release 13.0, V13.0.88"
        /*0030*/ 	.string	"Build cuda_13.0.r13.0/compiler.36424714_0"
        /*0030*/ 	.string	"-arch sm_100 -m 64 "



//--------------------- .note.nv.cuinfo           --------------------------
	.section	.note.nv.cuinfo,"",@"SHT_NOTE"
	.sectionflags	@"SHF_NOTE_NV_CUINFO"
        /*0018*/ 	.short	0x0002
        /*001a*/ 	.short	0x0064
        /*001c*/ 	.short	0x0082
	.zero		2


//--------------------- .nv.info                  --------------------------
	.section	.nv.info,"",@"SHT_CUDA_INFO"
	.align	4


	//----- nvinfo : EIATTR_REGCOUNT
	.align		4
        /*0000*/ 	.byte	0x04, 0x2f
        /*0002*/ 	.short	(.L_1 - .L_0)
	.align		4
.L_0:
        /*0004*/ 	.word	index@(_Z6k_stepP7network)
        /*0008*/ 	.word	0x00000020


	//----- nvinfo : EIATTR_FRAME_SIZE
	.align		4
.L_1:
        /*000c*/ 	.byte	0x04, 0x11
        /*000e*/ 	.short	(.L_3 - .L_2)
	.align		4
.L_2:
        /*0010*/ 	.word	index@($__internal_0_$__cuda_sm3x_div_rn_noftz_f32_slowpath)
        /*0014*/ 	.word	0x00000000


	//----- nvinfo : EIATTR_FRAME_SIZE
	.align		4
.L_3:
        /*0018*/ 	.byte	0x04, 0x11
        /*001a*/ 	.short	(.L_5 - .L_4)
	.align		4
.L_4:
        /*001c*/ 	.word	index@(_Z6k_stepP7network)
        /*0020*/ 	.word	0x00000000


	//----- nvinfo : EIATTR_MIN_STACK_SIZE
	.align		4
.L_5:
        /*0024*/ 	.byte	0x04, 0x12
        /*0026*/ 	.short	(.L_7 - .L_6)
	.align		4
.L_6:
        /*0028*/ 	.word	index@(_Z6k_stepP7network)
        /*002c*/ 	.word	0x00000000
.L_7:


//--------------------- .nv.compat                --------------------------
	.section	.nv.compat,"",@"SHT_CUDA_COMPAT_INFO"
	.align	4
        /*0000*/ 	.byte	0x02, 0x09, 0x00, 0x00, 0x02, 0x02, 0x01, 0x00, 0x02, 0x05, 0x05, 0x00, 0x03, 0x07, 0x01, 0x01
        /*0010*/ 	.byte	0x02, 0x03, 0x00, 0x00, 0x02, 0x06, 0x01, 0x00, 0x04, 0x0b, 0x08, 0x00, 0x01, 0x00, 0x00, 0x00
        /*0020*/ 	.byte	0x00, 0x00, 0x00, 0x00


//--------------------- .nv.info._Z6k_stepP7network --------------------------
	.section	.nv.info._Z6k_stepP7network,"",@"SHT_CUDA_INFO"
	.sectionflags	@""
	.align	4


	//----- nvinfo : EIATTR_CUDA_API_VERSION
	.align		4
        /*0000*/ 	.byte	0x04, 0x37
        /*0002*/ 	.short	(.L_9 - .L_8)
.L_8:
        /*0004*/ 	.word	0x00000082


	//----- nvinfo : EIATTR_KPARAM_INFO
	.align		4
.L_9:
        /*0008*/ 	.byte	0x04, 0x17
        /*000a*/ 	.short	(.L_11 - .L_10)
.L_10:
        /*000c*/ 	.word	0x00000000
        /*0010*/ 	.short	0x0000
        /*0012*/ 	.short	0x0000
        /*0014*/ 	.byte	0x00, 0xf5, 0x21, 0x00


	//----- nvinfo : EIATTR_SPARSE_MMA_MASK
	.align		4
.L_11:
        /*0018*/ 	.byte	0x03, 0x50
        /*001a*/ 	.short	0x0000


	//----- nvinfo : EIATTR_MAXREG_COUNT
	.align		4
        /*001c*/ 	.byte	0x03, 0x1b
        /*001e*/ 	.short	0x00ff


	//----- nvinfo : EIATTR_NUM_BARRIERS
	.align		4
        /*0020*/ 	.byte	0x02, 0x4c
        /*0022*/ 	.byte	0x01
	.zero		1


	//----- nvinfo : EIATTR_MERCURY_ISA_VERSION
	.align		4
        /*0024*/ 	.byte	0x03, 0x5f
        /*0026*/ 	.short	0x0101


	//----- nvinfo : EIATTR_VRC_CTA_INIT_COUNT
	.align		4
        /*0028*/ 	.byte	0x02, 0x4a
	.zero		1
	.zero		1


	//----- nvinfo : EIATTR_EXIT_INSTR_OFFSETS
	.align		4
        /*002c*/ 	.byte	0x04, 0x1c
        /*002e*/ 	.short	(.L_13 - .L_12)


	//   ....[0]....
.L_12:
        /*0030*/ 	.word	0x00000050


	//   ....[1]....
        /*0034*/ 	.word	0x00002810


	//----- nvinfo : EIATTR_CRS_STACK_SIZE
	.align		4
.L_13:
        /*0038*/ 	.byte	0x04, 0x1e
        /*003a*/ 	.short	(.L_15 - .L_14)
.L_14:
        /*003c*/ 	.word	0x00000000


	//----- nvinfo : EIATTR_CBANK_PARAM_SIZE
	.align		4
.L_15:
        /*0040*/ 	.byte	0x03, 0x19
        /*0042*/ 	.short	0x0008


	//----- nvinfo : EIATTR_PARAM_CBANK
	.align		4
        /*0044*/ 	.byte	0x04, 0x0a
        /*0046*/ 	.short	(.L_17 - .L_16)
	.align		4
.L_16:
        /*0048*/ 	.word	index@(.nv.constant0._Z6k_stepP7network)
        /*004c*/ 	.short	0x0380
        /*004e*/ 	.short	0x0008


	//----- nvinfo : EIATTR_SW_WAR
	.align		4
.L_17:
        /*0050*/ 	.byte	0x04, 0x36
        /*0052*/ 	.short	(.L_19 - .L_18)
.L_18:
        /*0054*/ 	.word	0x00000008
.L_19:


//--------------------- .nv.callgraph             --------------------------
	.section	.nv.callgraph,"",@"SHT_CUDA_CALLGRAPH"
	.align	4
	.sectionentsize	8
	.align		4
        /*0000*/ 	.word	0x00000000
	.align		4
        /*0004*/ 	.word	0xffffffff
	.align		4
        /*0008*/ 	.word	0x00000000
	.align		4
        /*000c*/ 	.word	0xfffffffe
	.align		4
        /*0010*/ 	.word	0x00000000
	.align		4
        /*0014*/ 	.word	0xfffffffd
	.align		4
        /*0018*/ 	.word	0x00000000
	.align		4
        /*001c*/ 	.word	0xfffffffc


//--------------------- .text._Z6k_stepP7network  --------------------------
	.section	.text._Z6k_stepP7network,"ax",@progbits
	.align	128
        .global         _Z6k_stepP7network
        .type           _Z6k_stepP7network,@function
        .size           _Z6k_stepP7network,(.L_x_36 - _Z6k_stepP7network)
        .other          _Z6k_stepP7network,@"STO_CUDA_ENTRY STV_DEFAULT"
_Z6k_stepP7network:
.text._Z6k_stepP7network:
[----:B------:R-:W-:Y:S08]  /*0000*/  LDC R1, c[0x0][0x37c] ;  /* 0x0000df00ff017b82 */ /* 0x000ff00000000800 */
[----:B------:R-:W0:Y:S01]  /*0010*/  LDC.64 R2, c[0x0][0x380] ;  /* 0x0000e000ff027b82 */ /* 0x000e220000000a00 */
[----:B------:R-:W0:Y:S02]  /*0020*/  LDCU.64 UR6, c[0x0][0x358] ;  /* 0x00006b00ff0677ac */ /* 0x000e240008000a00 */
[----:B0-----:R-:W2:Y:S02]  /*0030*/  LDG.E R22, desc[UR6][R2.64] ;  /* 0x0000000602167981 */ /* 0x001ea4000c1e1900 */
[----:B--2---:R-:W-:-:S13]  /*0040*/  ISETP.GE.AND P0, PT, R22, 0x1, PT ;  /* 0x000000011600780c */ /* 0x004fda0003f06270 */
[----:B------:R-:W-:Y:S05]  /*0050*/  @!P0 EXIT ;  /* 0x000000000000894d */ /* 0x000fea0003800000 */
[----:B------:R-:W0:Y:S01]  /*0060*/  S2R R25, SR_CTAID.X ;  /* 0x0000000000197919 */ /* 0x000e220000002500 */
[----:B------:R-:W0:Y:S01]  /*0070*/  LDCU UR4, c[0x0][0x360] ;  /* 0x00006c00ff0477ac */ /* 0x000e220008000800 */
[----:B------:R-:W-:Y:S01]  /*0080*/  HFMA2 R23, -RZ, RZ, 0, 0 ;  /* 0x00000000ff177431 */ /* 0x000fe200000001ff */
[----:B------:R-:W0:Y:S02]  /*0090*/  S2R R0, SR_TID.X ;  /* 0x0000000000007919 */ /* 0x000e240000002100 */
[----:B0-----:R-:W-:-:S07]  /*00a0*/  IMAD R25, R25, UR4, R0 ;  /* 0x0000000419197c24 */ /* 0x001fce000f8e0200 */
.L_x_23:
[----:B0-----:R-:W0:Y:S02]  /*00b0*/  LDC.64 R2, c[0x0][0x380] ;  /* 0x0000e000ff027b82 */ /* 0x001e240000000a00 */
[----:B0-2---:R-:W2:Y:S01]  /*00c0*/  LDG.E.64 R14, desc[UR6][R2.64+0x8] ;  /* 0x00000806020e7981 */ /* 0x005ea2000c1e1b00 */
[C---:B------:R-:W-:Y:S01]  /*00d0*/  ISETP.NE.AND P0, PT, R23.reuse, RZ, PT ;  /* 0x000000ff1700720c */ /* 0x040fe20003f05270 */
[----:B------:R-:W-:Y:S01]  /*00e0*/  BSSY.RECONVERGENT B0, `(.L_x_0) ;  /* 0x0000173000007945 */ /* 0x000fe20003800200 */
[----:B--2---:R-:W-:-:S05]  /*00f0*/  IMAD.WIDE.U32 R14, R23, 0x8, R14 ;  /* 0x00000008170e7825 */ /* 0x004fca00078e000e */
[----:B---3--:R0:W5:Y:S06]  /*0100*/  LDG.E.64 R6, desc[UR6][R14.64] ;  /* 0x000000060e067981 */ /* 0x00816c000c1e1b00 */
[----:B-1----:R-:W-:Y:S05]  /*0110*/  @P0 BRA `(.L_x_1) ;  /* 0x0000000800d40947 */ /* 0x002fea0003800000 */
[----:B-----5:R-:W2:Y:S02]  /*0120*/  LDG.E.64 R8, desc[UR6][R6.64] ;  /* 0x0000000606087981 */ /* 0x020ea4000c1e1b00 */
[----:B--2---:R-:W-:-:S04]  /*0130*/  SHF.L.U32 R0, R8, 0x1, RZ ;  /* 0x0000000108007819 */ /* 0x004fc800000006ff */
[----:B------:R-:W-:-:S13]  /*0140*/  ISETP.GE.AND P0, PT, R25, R0, PT ;  /* 0x000000001900720c */ /* 0x000fda0003f06270 */
[----:B------:R-:W-:Y:S05]  /*0150*/  @P0 BRA `(.L_x_2) ;  /* 0x0000001400ac0947 */ /* 0x000fea0003800000 */
[----:B------:R1:W5:Y:S04]  /*0160*/  LDG.E.64 R10, desc[UR6][R6.64+0x18] ;  /* 0x00001806060a7981 */ /* 0x000368000c1e1b00 */
[----:B------:R1:W5:Y:S01]  /*0170*/  LDG.E.64 R12, desc[UR6][R6.64+0x28] ;  /* 0x00002806060c7981 */ /* 0x000362000c1e1b00 */
[-C--:B------:R-:W-:Y:S02]  /*0180*/  IABS R5, R8.reuse ;  /* 0x0000000800057213 */ /* 0x080fe40000000000 */
[----:B0-----:R-:W-:Y:S02]  /*0190*/  IABS R14, R8 ;  /* 0x00000008000e7213 */ /* 0x001fe40000000000 */
[----:B------:R-:W0:Y:S08]  /*01a0*/  I2F.RP R0, R5 ;  /* 0x0000000500007306 */ /* 0x000e300000209400 */
[----:B0-----:R-:W0:Y:S02]  /*01b0*/  MUFU.RCP R0, R0 ;  /* 0x0000000000007308 */ /* 0x001e240000001000 */
[----:B0-----:R-:W-:-:S02]  /*01c0*/  IADD3 R2, PT, PT, R0, 0xffffffe, RZ ;  /* 0x0ffffffe00027810 */ /* 0x001fc40007ffe0ff */
[----:B------:R-:W-:-:S04]  /*01d0*/  IADD3 R0, PT, PT, RZ, -R14, RZ ;  /* 0x8000000eff007210 */ /* 0x000fc80007ffe0ff */
[----:B------:R0:W2:Y:S02]  /*01e0*/  F2I.FTZ.U32.TRUNC.NTZ R3, R2 ;  /* 0x0000000200037305 */ /* 0x0000a4000021f000 */
[----:B0-----:R-:W-:Y:S02]  /*01f0*/  MOV R2, RZ ;  /* 0x000000ff00027202 */ /* 0x001fe40000000f00 */
[----:B--2---:R-:W-:-:S05]  /*0200*/  IADD3 R4, PT, PT, RZ, -R3, RZ ;  /* 0x80000003ff047210 */ /* 0x004fca0007ffe0ff */
[----:B------:R-:W-:Y:S01]  /*0210*/  IMAD R15, R4, R5, RZ ;  /* 0x00000005040f7224 */ /* 0x000fe200078e02ff */
[----:B------:R-:W-:-:S03]  /*0220*/  IABS R4, R25 ;  /* 0x0000001900047213 */ /* 0x000fc60000000000 */
[----:B------:R-:W-:-:S06]  /*0230*/  IMAD.HI.U32 R3, R3, R15, R2 ;  /* 0x0000000f03037227 */ /* 0x000fcc00078e0002 */
[----:B------:R-:W-:-:S04]  /*0240*/  IMAD.HI.U32 R3, R3, R4, RZ ;  /* 0x0000000403037227 */ /* 0x000fc800078e00ff */
[----:B------:R-:W-:-:S05]  /*0250*/  IMAD R0, R3, R0, R4 ;  /* 0x0000000003007224 */ /* 0x000fca00078e0204 */
[----:B------:R-:W-:-:S13]  /*0260*/  ISETP.GT.U32.AND P2, PT, R5, R0, PT ;  /* 0x000000000500720c */ /* 0x000fda0003f44070 */
[-C--:B------:R-:W-:Y:S02]  /*0270*/  @!P2 IADD3 R0, PT, PT, R0, -R5.reuse, RZ ;  /* 0x800000050000a210 */ /* 0x080fe40007ffe0ff */
[----:B------:R-:W-:Y:S02]  /*0280*/  @!P2 IADD3 R3, PT, PT, R3, 0x1, RZ ;  /* 0x000000010303a810 */ /* 0x000fe40007ffe0ff */
[----:B------:R-:W-:Y:S01]  /*0290*/  ISETP.GE.U32.AND P0, PT, R0, R5, PT ;  /* 0x000000050000720c */ /* 0x000fe20003f06070 */
[----:B------:R-:W-:Y:S01]  /*02a0*/  HFMA2 R5, -RZ, RZ, 0, 0 ;  /* 0x00000000ff057431 */ /* 0x000fe200000001ff */
[----:B------:R-:W-:Y:S02]  /*02b0*/  LOP3.LUT R0, R25, R8, RZ, 0x3c, !PT ;  /* 0x0000000819007212 */ /* 0x000fe400078e3cff */
[----:B------:R-:W-:Y:S02]  /*02c0*/  ISETP.NE.AND P2, PT, R8, RZ, PT ;  /* 0x000000ff0800720c */ /* 0x000fe40003f45270 */
[----:B------:R-:W-:-:S07]  /*02d0*/  ISETP.GE.AND P1, PT, R0, RZ, PT ;  /* 0x000000ff0000720c */ /* 0x000fce0003f26270 */
[----:B------:R-:W-:Y:S02]  /*02e0*/  @P0 IADD3 R3, PT, PT, R3, 0x1, RZ ;  /* 0x0000000103030810 */ /* 0x000fe40007ffe0ff */
[----:B------:R-:W-:-:S04]  /*02f0*/  ISETP.GE.AND P0, PT, R9, 0x1, PT ;  /* 0x000000010900780c */ /* 0x000fc80003f06270 */
[----:B------:R-:W-:Y:S02]  /*0300*/  @!P1 IADD3 R3, PT, PT, -R3, RZ, RZ ;  /* 0x000000ff03039210 */ /* 0x000fe40007ffe1ff */
[----:B------:R-:W-:-:S04]  /*0310*/  @!P2 LOP3.LUT R3, RZ, R8, RZ, 0x33, !PT ;  /* 0x00000008ff03a212 */ /* 0x000fc800078e33ff */
[----:B------:R-:W-:-:S05]  /*0320*/  IADD3 R0, PT, PT, -R3, RZ, RZ ;  /* 0x000000ff03007210 */ /* 0x000fca0007ffe1ff */
[----:B------:R-:W-:Y:S01]  /*0330*/  IMAD R0, R8, R0, R25 ;  /* 0x0000000008007224 */ /* 0x000fe200078e0219 */
[----:B-1----:R-:W-:Y:S06]  /*0340*/  @!P0 BRA `(.L_x_3) ;  /* 0x0000000800308947 */ /* 0x002fec0003800000 */
[----:B------:R0:W5:Y:S04]  /*0350*/  LDG.E.64 R14, desc[UR6][R6.64+0x10] ;  /* 0x00001006060e7981 */ /* 0x000168000c1e1b00 */
[----:B------:R0:W5:Y:S01]  /*0360*/  LDG.E.64 R16, desc[UR6][R6.64+0x8] ;  /* 0x0000080606107981 */ /* 0x000162000c1e1b00 */
[C---:B------:R-:W-:Y:S01]  /*0370*/  ISETP.GE.U32.AND P0, PT, R9.reuse, 0x10, PT ;  /* 0x000000100900780c */ /* 0x040fe20003f06070 */
[C---:B------:R-:W-:Y:S01]  /*0380*/  IMAD R2, R9.reuse, R3, RZ ;  /* 0x0000000309027224 */ /* 0x040fe200078e02ff */
[C---:B------:R-:W-:Y:S01]  /*0390*/  LOP3.LUT R8, R9.reuse, 0xf, RZ, 0xc0, !PT ;  /* 0x0000000f09087812 */ /* 0x040fe200078ec0ff */
[----:B------:R-:W-:Y:S01]  /*03a0*/  IMAD R3, R9, R0, RZ ;  /* 0x0000000009037224 */ /* 0x000fe200078e02ff */
[----:B------:R-:W-:Y:S02]  /*03b0*/  CS2R R4, SRZ ;  /* 0x0000000000047805 */ /* 0x000fe4000001ff00 */
[----:B------:R-:W-:-:S07]  /*03c0*/  ISETP.NE.AND P1, PT, R8, RZ, PT ;  /* 0x000000ff0800720c */ /* 0x000fce0003f25270 */
[----:B0-----:R-:W-:Y:S06]  /*03d0*/  @!P0 BRA `(.L_x_4) ;  /* 0x0000000000e88947 */ /* 0x001fec0003800000 */
[----:B------:R-:W-:Y:S01]  /*03e0*/  LOP3.LUT R4, R9, 0x7ffffff0, RZ, 0xc0, !PT ;  /* 0x7ffffff009047812 */ /* 0x000fe200078ec0ff */
[----:B------:R-:W-:Y:S01]  /*03f0*/  UMOV UR4, URZ ;  /* 0x000000ff00047c82 */ /* 0x000fe20008000000 */
[----:B------:R-:W-:-:S07]  /*0400*/  MOV R5, RZ ;  /* 0x000000ff00057202 */ /* 0x000fce0000000f00 */
.L_x_5:
[----:B------:R-:W-:Y:S02]  /*0410*/  IADD3 R19, PT, PT, R3, UR4, RZ ;  /* 0x0000000403137c10 */ /* 0x000fe4000fffe0ff */
[----:B------:R-:W-:-:S03]  /*0420*/  IADD3 R21, PT, PT, R2, UR4, RZ ;  /* 0x0000000402157c10 */ /* 0x000fc6000fffe0ff */
[----:B-----5:R-:W-:-:S04]  /*0430*/  IMAD.WIDE R18, R19, 0x4, R16 ;  /* 0x0000000413127825 */ /* 0x020fc800078e0210 */
[----:B------:R-:W-:Y:S01]  /*0440*/  IMAD.WIDE R20, R21, 0x4, R14 ;  /* 0x0000000415147825 */ /* 0x000fe200078e020e */
[----:B------:R-:W2:Y:S04]  /*0450*/  LDG.E R24, desc[UR6][R18.64] ;  /* 0x0000000612187981 */ /* 0x000ea8000c1e1900 */
[----:B------:R-:W2:Y:S04]  /*0460*/  LDG.E R26, desc[UR6][R20.64] ;  /* 0x00000006141a7981 */ /* 0x000ea8000c1e1900 */
[----:B------:R-:W3:Y:S04]  /*0470*/  LDG.E R27, desc[UR6][R18.64+0x4] ;  /* 0x00000406121b7981 */ /* 0x000ee8000c1e1900 */
[----:B------:R-:W3:Y:S01]  /*0480*/  LDG.E R28, desc[UR6][R20.64+0x4] ;  /* 0x00000406141c7981 */ /* 0x000ee2000c1e1900 */
[----:B--2---:R-:W-:-:S03]  /*0490*/  FFMA R24, R24, R26, R5 ;  /* 0x0000001a18187223 */ /* 0x004fc60000000005 */
[----:B------:R-:W2:Y:S04]  /*04a0*/  LDG.E R5, desc[UR6][R18.64+0x8] ;  /* 0x0000080612057981 */ /* 0x000ea8000c1e1900 */
[----:B------:R-:W2:Y:S01]  /*04b0*/  LDG.E R26, desc[UR6][R20.64+0x8] ;  /* 0x00000806141a7981 */ /* 0x000ea2000c1e1900 */
[----:B---3--:R-:W-:-:S03]  /*04c0*/  FFMA R24, R27, R28, R24 ;  /* 0x0000001c1b187223 */ /* 0x008fc60000000018 */
        /* <DEDUP_REMOVED lines=32> */
[----:B------:R-:W-:Y:S01]  /*06d0*/  UIADD3 UR4, UPT, UPT, UR4, 0x10, URZ ;  /* 0x0000001004047890 */ /* 0x000fe2000fffe0ff */
[----:B--2---:R-:W-:Y:S02]  /*06e0*/  FFMA R5, R24, R26, R5 ;  /* 0x0000001a18057223 */ /* 0x004fe40000000005 */
[----:B------:R-:W2:Y:S04]  /*06f0*/  LDG.E R24, desc[UR6][R18.64+0x38] ;  /* 0x0000380612187981 */ /* 0x000ea8000c1e1900 */
[----:B------:R-:W2:Y:S01]  /*0700*/  LDG.E R26, desc[UR6][R20.64+0x38] ;  /* 0x00003806141a7981 */ /* 0x000ea2000c1e1900 */
[----:B---3--:R-:W-:-:S03]  /*0710*/  FFMA R5, R28, R27, R5 ;  /* 0x0000001b1c057223 */ /* 0x008fc60000000005 */
[----:B------:R-:W3:Y:S04]  /*0720*/  LDG.E R28, desc[UR6][R18.64+0x3c] ;  /* 0x00003c06121c7981 */ /* 0x000ee8000c1e1900 */
[----:B------:R-:W3:Y:S01]  /*0730*/  LDG.E R27, desc[UR6][R20.64+0x3c] ;  /* 0x00003c06141b7981 */ /* 0x000ee2000c1e1900 */
[----:B------:R-:W-:Y:S01]  /*0740*/  ISETP.NE.AND P0, PT, R4, UR4, PT ;  /* 0x0000000404007c0c */ /* 0x000fe2000bf05270 */
[----:B--2---:R-:W-:-:S04]  /*0750*/  FFMA R5, R24, R26, R5 ;  /* 0x0000001a18057223 */ /* 0x004fc80000000005 */
[----:B---3--:R-:W-:-:S08]  /*0760*/  FFMA R5, R28, R27, R5 ;  /* 0x0000001b1c057223 */ /* 0x008fd00000000005 */
[----:B------:R-:W-:Y:S05]  /*0770*/  @P0 BRA `(.L_x_5) ;  /* 0xfffffffc00240947 */ /* 0x000fea000383ffff */
.L_x_4:
[----:B------:R-:W-:Y:S05]  /*0780*/  @!P1 BRA `(.L_x_3) ;  /* 0x0000000400209947 */ /* 0x000fea0003800000 */
[----:B------:R-:W-:Y:S02]  /*0790*/  ISETP.GE.U32.AND P0, PT, R8, 0x8, PT ;  /* 0x000000080800780c */ /* 0x000fe40003f06070 */
[----:B------:R-:W-:-:S04]  /*07a0*/  LOP3.LUT R24, R9, 0x7, RZ, 0xc0, !PT ;  /* 0x0000000709187812 */ /* 0x000fc800078ec0ff */
[----:B------:R-:W-:-:S07]  /*07b0*/  ISETP.NE.AND P1, PT, R24, RZ, PT ;  /* 0x000000ff1800720c */ /* 0x000fce0003f25270 */
[----:B------:R-:W-:Y:S06]  /*07c0*/  @!P0 BRA `(.L_x_6) ;  /* 0x0000000000748947 */ /* 0x000fec0003800000 */
[----:B------:R-:W-:Y:S01]  /*07d0*/  IADD3 R19, PT, PT, R3, R4, RZ ;  /* 0x0000000403137210 */ /* 0x000fe20007ffe0ff */
[----:B------:R-:W-:-:S04]  /*07e0*/  IMAD.IADD R21, R2, 0x1, R4 ;  /* 0x0000000102157824 */ /* 0x000fc800078e0204 */
        /* <DEDUP_REMOVED lines=24> */
[----:B------:R-:W-:Y:S01]  /*0970*/  IADD3 R4, PT, PT, R4, 0x8, RZ ;  /* 0x0000000804047810 */ /* 0x000fe20007ffe0ff */
[----:B--2---:R-:W-:-:S04]  /*0980*/  FFMA R5, R8, R26, R5 ;  /* 0x0000001a08057223 */ /* 0x004fc80000000005 */
[----:B---3--:R-:W-:-:S07]  /*0990*/  FFMA R5, R28, R27, R5 ;  /* 0x0000001b1c057223 */ /* 0x008fce0000000005 */
.L_x_6:
[----:B------:R-:W-:Y:S05]  /*09a0*/  @!P1 BRA `(.L_x_3) ;  /* 0x0000000000989947 */ /* 0x000fea0003800000 */
[----:B------:R-:W-:Y:S02]  /*09b0*/  ISETP.GE.U32.AND P0, PT, R24, 0x4, PT ;  /* 0x000000041800780c */ /* 0x000fe40003f06070 */
[----:B------:R-:W-:-:S04]  /*09c0*/  LOP3.LUT R20, R9, 0x3, RZ, 0xc0, !PT ;  /* 0x0000000309147812 */ /* 0x000fc800078ec0ff */
[----:B------:R-:W-:-:S07]  /*09d0*/  ISETP.NE.AND P1, PT, R20, RZ, PT ;  /* 0x000000ff1400720c */ /* 0x000fce0003f25270 */
[----:B------:R-:W-:Y:S06]  /*09e0*/  @!P0 BRA `(.L_x_7) ;  /* 0x0000000000448947 */ /* 0x000fec0003800000 */
[-C--:B------:R-:W-:Y:S02]  /*09f0*/  IADD3 R19, PT, PT, R3, R4.reuse, RZ ;  /* 0x0000000403137210 */ /* 0x080fe40007ffe0ff */
[----:B------:R-:W-:-:S03]  /*0a00*/  IADD3 R9, PT, PT, R2, R4, RZ ;  /* 0x0000000402097210 */ /* 0x000fc60007ffe0ff */
[----:B-----5:R-:W-:-:S04]  /*0a10*/  IMAD.WIDE R18, R19, 0x4, R16 ;  /* 0x0000000413127825 */ /* 0x020fc800078e0210 */
[----:B------:R-:W-:Y:S01]  /*0a20*/  IMAD.WIDE R8, R9, 0x4, R14 ;  /* 0x0000000409087825 */ /* 0x000fe200078e020e */
[----:B------:R-:W2:Y:S04]  /*0a30*/  LDG.E R24, desc[UR6][R18.64] ;  /* 0x0000000612187981 */ /* 0x000ea8000c1e1900 */
[----:B------:R-:W2:Y:S04]  /*0a40*/  LDG.E R21, desc[UR6][R8.64] ;  /* 0x0000000608157981 */ /* 0x000ea8000c1e1900 */
[----:B------:R-:W3:Y:S04]  /*0a50*/  LDG.E R26, desc[UR6][R8.64+0x4] ;  /* 0x00000406081a7981 */ /* 0x000ee8000c1e1900 */
[----:B------:R-:W4:Y:S04]  /*0a60*/  LDG.E R27, desc[UR6][R8.64+0x8] ;  /* 0x00000806081b7981 */ /* 0x000f28000c1e1900 */
[----:B------:R-:W4:Y:S04]  /*0a70*/  LDG.E R28, desc[UR6][R18.64+0xc] ;  /* 0x00000c06121c7981 */ /* 0x000f28000c1e1900 */
[----:B------:R-:W4:Y:S01]  /*0a80*/  LDG.E R29, desc[UR6][R8.64+0xc] ;  /* 0x00000c06081d7981 */ /* 0x000f22000c1e1900 */
[----:B--2---:R-:W-:-:S03]  /*0a90*/  FFMA R21, R24, R21, R5 ;  /* 0x0000001518157223 */ /* 0x004fc60000000005 */
[----:B------:R-:W3:Y:S04]  /*0aa0*/  LDG.E R24, desc[UR6][R18.64+0x4] ;  /* 0x0000040612187981 */ /* 0x000ee8000c1e1900 */
[----:B------:R-:W4:Y:S01]  /*0ab0*/  LDG.E R5, desc[UR6][R18.64+0x8] ;  /* 0x0000080612057981 */ /* 0x000f22000c1e1900 */
[----:B------:R-:W-:Y:S01]  /*0ac0*/  IADD3 R4, PT, PT, R4, 0x4, RZ ;  /* 0x0000000404047810 */ /* 0x000fe20007ffe0ff */
[----:B---3--:R-:W-:-:S04]  /*0ad0*/  FFMA R24, R24, R26, R21 ;  /* 0x0000001a18187223 */ /* 0x008fc80000000015 */
[----:B----4-:R-:W-:-:S04]  /*0ae0*/  FFMA R5, R5, R27, R24 ;  /* 0x0000001b05057223 */ /* 0x010fc80000000018 */
[----:B------:R-:W-:-:S07]  /*0af0*/  FFMA R5, R28, R29, R5 ;  /* 0x0000001d1c057223 */ /* 0x000fce0000000005 */
.L_x_7:
[----:B------:R-:W-:Y:S05]  /*0b00*/  @!P1 BRA `(.L_x_3) ;  /* 0x0000000000409947 */ /* 0x000fea0003800000 */
[-C--:B------:R-:W-:Y:S02]  /*0b10*/  IADD3 R3, PT, PT, R3, R4.reuse, RZ ;  /* 0x0000000403037210 */ /* 0x080fe40007ffe0ff */
[----:B------:R-:W-:-:S03]  /*0b20*/  IADD3 R9, PT, PT, R2, R4, RZ ;  /* 0x0000000402097210 */ /* 0x000fc60007ffe0ff */
[----:B-----5:R-:W-:-:S04]  /*0b30*/  IMAD.WIDE R16, R3, 0x4, R16 ;  /* 0x0000000403107825 */ /* 0x020fc800078e0210 */
[----:B------:R-:W-:Y:S01]  /*0b40*/  IMAD.WIDE R14, R9, 0x4, R14 ;  /* 0x00000004090e7825 */ /* 0x000fe200078e020e */
[----:B------:R-:W2:Y:S04]  /*0b50*/  LDG.E R2, desc[UR6][R16.64] ;  /* 0x0000000610027981 */ /* 0x000ea8000c1e1900 */
[----:B------:R-:W2:Y:S01]  /*0b60*/  LDG.E R3, desc[UR6][R14.64] ;  /* 0x000000060e037981 */ /* 0x000ea2000c1e1900 */
[----:B------:R-:W-:Y:S01]  /*0b70*/  ISETP.NE.AND P0, PT, R20, 0x1, PT ;  /* 0x000000011400780c */ /* 0x000fe20003f05270 */
[----:B--2---:R-:W-:-:S12]  /*0b80*/  FFMA R5, R2, R3, R5 ;  /* 0x0000000302057223 */ /* 0x004fd80000000005 */
[----:B------:R-:W-:Y:S05]  /*0b90*/  @!P0 BRA `(.L_x_3) ;  /* 0x00000000001c8947 */ /* 0x000fea0003800000 */
[----:B------:R-:W-:Y:S01]  /*0ba0*/  ISETP.NE.AND P0, PT, R20, 0x2, PT ;  /* 0x000000021400780c */ /* 0x000fe20003f05270 */
[----:B------:R-:W2:Y:S04]  /*0bb0*/  LDG.E R2, desc[UR6][R16.64+0x4] ;  /* 0x0000040610027981 */ /* 0x000ea8000c1e1900 */
[----:B------:R-:W2:Y:S08]  /*0bc0*/  LDG.E R3, desc[UR6][R14.64+0x4] ;  /* 0x000004060e037981 */ /* 0x000eb0000c1e1900 */
[----:B------:R-:W3:Y:S04]  /*0bd0*/  @P0 LDG.E R4, desc[UR6][R16.64+0x8] ;  /* 0x0000080610040981 */ /* 0x000ee8000c1e1900 */
[----:B------:R-:W3:Y:S01]  /*0be0*/  @P0 LDG.E R8, desc[UR6][R14.64+0x8] ;  /* 0x000008060e080981 */ /* 0x000ee2000c1e1900 */
[----:B--2---:R-:W-:-:S04]  /*0bf0*/  FFMA R5, R2, R3, R5 ;  /* 0x0000000302057223 */ /* 0x004fc80000000005 */
[----:B---3--:R-:W-:-:S07]  /*0c00*/  @P0 FFMA R5, R4, R8, R5 ;  /* 0x0000000804050223 */ /* 0x008fce0000000005 */
.L_x_3:
[----:B-----5:R-:W-:-:S06]  /*0c10*/  IMAD.WIDE R10, R0, 0x4, R10 ;  /* 0x00000004000a7825 */ /* 0x020fcc00078e020a */
[----:B------:R-:W2:Y:S01]  /*0c20*/  LDG.E R10, desc[UR6][R10.64] ;  /* 0x000000060a0a7981 */ /* 0x000ea2000c1e1900 */
[----:B------:R-:W-:-:S04]  /*0c30*/  IMAD.WIDE R12, R25, 0x4, R12 ;  /* 0x00000004190c7825 */ /* 0x000fc800078e020c */
[----:B--2---:R-:W-:-:S05]  /*0c40*/  FADD R5, R10, R5 ;  /* 0x000000050a057221 */ /* 0x004fca0000000000 */
[----:B------:R2:W-:Y:S01]  /*0c50*/  STG.E desc[UR6][R12.64], R5 ;  /* 0x000000050c007986 */ /* 0x0005e2000c101906 */
[----:B------:R-:W-:Y:S05]  /*0c60*/  BRA `(.L_x_2) ;  /* 0x0000000800e87947 */ /* 0x000fea0003800000 */
.L_x_1:
[----:B-----5:R-:W2:Y:S02]  /*0c70*/  LDG.E.64 R12, desc[UR6][R6.64] ;  /* 0x00000006060c7981 */ /* 0x020ea4000c1e1b00 */
[----:B--2---:R-:W-:-:S04]  /*0c80*/  SHF.L.U32 R0, R12, 0x1, RZ ;  /* 0x000000010c007819 */ /* 0x004fc800000006ff */
[----:B------:R-:W-:-:S13]  /*0c90*/  ISETP.GE.AND P0, PT, R25, R0, PT ;  /* 0x000000001900720c */ /* 0x000fda0003f06270 */
[----:B------:R-:W-:Y:S05]  /*0ca0*/  @P0 BRA `(.L_x_2) ;  /* 0x0000000800d80947 */ /* 0x000fea0003800000 */
[----:B------:R1:W5:Y:S04]  /*0cb0*/  LDG.E.64 R10, desc[UR6][R6.64+0x18] ;  /* 0x00001806060a7981 */ /* 0x000368000c1e1b00 */
[----:B------:R1:W5:Y:S01]  /*0cc0*/  LDG.E.64 R8, desc[UR6][R6.64+0x28] ;  /* 0x0000280606087981 */ /* 0x000362000c1e1b00 */
[-C--:B------:R-:W-:Y:S01]  /*0cd0*/  IABS R0, R12.reuse ;  /* 0x0000000c00007213 */ /* 0x080fe20000000000 */
[----:B------:R-:W-:Y:S01]  /*0ce0*/  HFMA2 R19, -RZ, RZ, 0, 0 ;  /* 0x00000000ff137431 */ /* 0x000fe200000001ff */
[----:B------:R-:W-:Y:S02]  /*0cf0*/  IABS R16, R25 ;  /* 0x0000001900107213 */ /* 0x000fe40000000000 */
[----:B------:R-:W2:Y:S01]  /*0d00*/  I2F.RP R4, R0 ;  /* 0x0000000000047306 */ /* 0x000ea20000209400 */
[----:B------:R-:W-:-:S07]  /*0d10*/  IABS R17, R12 ;  /* 0x0000000c00117213 */ /* 0x000fce0000000000 */
[----:B--2---:R-:W2:Y:S02]  /*0d20*/  MUFU.RCP R4, R4 ;  /* 0x0000000400047308 */ /* 0x004ea40000001000 */
[----:B--2---:R-:W-:Y:S02]  /*0d30*/  IADD3 R2, PT, PT, R4, 0xffffffe, RZ ;  /* 0x0ffffffe04027810 */ /* 0x004fe40007ffe0ff */
[----:B------:R-:W-:-:S04]  /*0d40*/  IADD3 R4, PT, PT, RZ, -R17, RZ ;  /* 0x80000011ff047210 */ /* 0x000fc80007ffe0ff */
[----:B------:R2:W3:Y:S02]  /*0d50*/  F2I.FTZ.U32.TRUNC.NTZ R3, R2 ;  /* 0x0000000200037305 */ /* 0x0004e4000021f000 */
[----:B--2---:R-:W-:Y:S01]  /*0d60*/  HFMA2 R2, -RZ, RZ, 0, 0 ;  /* 0x00000000ff027431 */ /* 0x004fe200000001ff */
[----:B---3--:R-:W-:-:S05]  /*0d70*/  IADD3 R5, PT, PT, RZ, -R3, RZ ;  /* 0x80000003ff057210 */ /* 0x008fca0007ffe0ff */
[----:B------:R-:W-:-:S04]  /*0d80*/  IMAD R5, R5, R0, RZ ;  /* 0x0000000005057224 */ /* 0x000fc800078e02ff */
[----:B------:R-:W-:-:S06]  /*0d90*/  IMAD.HI.U32 R3, R3, R5, R2 ;  /* 0x0000000503037227 */ /* 0x000fcc00078e0002 */
[----:B------:R-:W-:-:S04]  /*0da0*/  IMAD.HI.U32 R3, R3, R16, RZ ;  /* 0x0000001003037227 */ /* 0x000fc800078e00ff */
[----:B------:R-:W-:-:S05]  /*0db0*/  IMAD R5, R3, R4, R16 ;  /* 0x0000000403057224 */ /* 0x000fca00078e0210 */
[----:B------:R-:W-:-:S13]  /*0dc0*/  ISETP.GT.U32.AND P2, PT, R0, R5, PT ;  /* 0x000000050000720c */ /* 0x000fda0003f44070 */
[-C--:B------:R-:W-:Y:S02]  /*0dd0*/  @!P2 IADD3 R5, PT, PT, R5, -R0.reuse, RZ ;  /* 0x800000000505a210 */ /* 0x080fe40007ffe0ff */
[----:B------:R-:W-:Y:S02]  /*0de0*/  @!P2 IADD3 R3, PT, PT, R3, 0x1, RZ ;  /* 0x000000010303a810 */ /* 0x000fe40007ffe0ff */
[----:B------:R-:W-:Y:S02]  /*0df0*/  ISETP.GE.U32.AND P0, PT, R5, R0, PT ;  /* 0x000000000500720c */ /* 0x000fe40003f06070 */
[----:B------:R-:W-:Y:S02]  /*0e00*/  LOP3.LUT R0, R25, R12, RZ, 0x3c, !PT ;  /* 0x0000000c19007212 */ /* 0x000fe400078e3cff */
[----:B------:R-:W-:Y:S02]  /*0e10*/  ISETP.NE.AND P2, PT, R12, RZ, PT ;  /* 0x000000ff0c00720c */ /* 0x000fe40003f45270 */
[----:B------:R-:W-:-:S07]  /*0e20*/  ISETP.GE.AND P1, PT, R0, RZ, PT ;  /* 0x000000ff0000720c */ /* 0x000fce0003f26270 */
[----:B------:R-:W-:Y:S01]  /*0e30*/  @P0 VIADD R3, R3, 0x1 ;  /* 0x0000000103030836 */ /* 0x000fe20000000000 */
[----:B------:R-:W-:-:S04]  /*0e40*/  ISETP.GE.AND P0, PT, R13, 0x1, PT ;  /* 0x000000010d00780c */ /* 0x000fc80003f06270 */
[----:B------:R-:W-:-:S04]  /*0e50*/  MOV R0, R3 ;  /* 0x0000000300007202 */ /* 0x000fc80000000f00 */
[----:B------:R-:W-:Y:S02]  /*0e60*/  @!P1 IADD3 R0, PT, PT, -R0, RZ, RZ ;  /* 0x000000ff00009210 */ /* 0x000fe40007ffe1ff */
[----:B------:R-:W-:-:S04]  /*0e70*/  @!P2 LOP3.LUT R0, RZ, R12, RZ, 0x33, !PT ;  /* 0x0000000cff00a212 */ /* 0x000fc800078e33ff */
[----:B------:R-:W-:-:S05]  /*0e80*/  IADD3 R2, PT, PT, -R0, RZ, RZ ;  /* 0x000000ff00027210 */ /* 0x000fca0007ffe1ff */
[----:B------:R-:W-:Y:S01]  /*0e90*/  IMAD R12, R12, R2, R25 ;  /* 0x000000020c0c7224 */ /* 0x000fe200078e0219 */
[----:B-1----:R-:W-:Y:S06]  /*0ea0*/  @!P0 BRA `(.L_x_8) ;  /* 0x0000000800448947 */ /* 0x002fec0003800000 */
[----:B------:R-:W2:Y:S04]  /*0eb0*/  LDG.E.64 R2, desc[UR6][R14.64+-0x8] ;  /* 0xfffff8060e027981 */ /* 0x000ea8000c1e1b00 */
[----:B------:R1:W5:Y:S01]  /*0ec0*/  LDG.E.64 R4, desc[UR6][R6.64+0x8] ;  /* 0x0000080606047981 */ /* 0x000362000c1e1b00 */
[----:B------:R-:W-:-:S03]  /*0ed0*/  ISETP.GE.U32.AND P0, PT, R13, 0x10, PT ;  /* 0x000000100d00780c */ /* 0x000fc60003f06070 */
[----:B--2---:R-:W5:Y:S01]  /*0ee0*/  LDG.E.64 R2, desc[UR6][R2.64+0x20] ;  /* 0x0000200602027981 */ /* 0x004f62000c1e1b00 */
[C---:B------:R-:W-:Y:S01]  /*0ef0*/  IMAD R0, R13.reuse, R0, RZ ;  /* 0x000000000d007224 */ /* 0x040fe200078e02ff */
[C---:B------:R-:W-:Y:S01]  /*0f00*/  LOP3.LUT R20, R13.reuse, 0xf, RZ, 0xc0, !PT ;  /* 0x0000000f0d147812 */ /* 0x040fe200078ec0ff */
[----:B------:R-:W-:Y:S01]  /*0f10*/  IMAD R18, R13, R12, RZ ;  /* 0x0000000c0d127224 */ /* 0x000fe200078e02ff */
[----:B------:R-:W-:Y:S02]  /*0f20*/  MOV R19, RZ ;  /* 0x000000ff00137202 */ /* 0x000fe40000000f00 */
[----:B------:R-:W-:-:S04]  /*0f30*/  MOV R21, RZ ;  /* 0x000000ff00157202 */ /* 0x000fc80000000f00 */
[----:B-1----:R-:W-:Y:S05]  /*0f40*/  @!P0 BRA `(.L_x_9) ;  /* 0x0000000000f48947 */ /* 0x002fea0003800000 */
[----:B------:R-:W-:Y:S02]  /*0f50*/  LOP3.LUT R24, R13, 0x7ffffff0, RZ, 0xc0, !PT ;  /* 0x7ffffff00d187812 */ /* 0x000fe400078ec0ff */
[----:B------:R-:W-:Y:S02]  /*0f60*/  MOV R19, RZ ;  /* 0x000000ff00137202 */ /* 0x000fe40000000f00 */
[----:B------:R-:W-:Y:S02]  /*0f70*/  MOV R29, R0 ;  /* 0x00000000001d7202 */ /* 0x000fe40000000f00 */
[----:B------:R-:W-:Y:S02]  /*0f80*/  MOV R27, R18 ;  /* 0x00000012001b7202 */ /* 0x000fe40000000f00 */
[----:B------:R-:W-:-:S07]  /*0f90*/  IADD3 R21, PT, PT, -R24, RZ, RZ ;  /* 0x000000ff18157210 */ /* 0x000fce0007ffe1ff */
.L_x_10:
[----:B0----5:R-:W-:-:S04]  /*0fa0*/  IMAD.WIDE R14, R27, 0x4, R4 ;  /* 0x000000041b0e7825 */ /* 0x021fc800078e0204 */
[----:B------:R-:W-:Y:S01]  /*0fb0*/  IMAD.WIDE R16, R29, 0x4, R2 ;  /* 0x000000041d107825 */ /* 0x000fe200078e0202 */
[----:B------:R-:W2:Y:S04]  /*0fc0*/  LDG.E R26, desc[UR6][R14.64] ;  /* 0x000000060e1a7981 */ /* 0x000ea8000c1e1900 */
[----:B------:R-:W2:Y:S02]  /*0fd0*/  LDG.E R28, desc[UR6][R16.64] ;  /* 0x00000006101c7981 */ /* 0x000ea4000c1e1900 */
[----:B--2---:R-:W-:Y:S02]  /*0fe0*/  FFMA R26, R26, R28, R19 ;  /* 0x0000001c1a1a7223 */ /* 0x004fe40000000013 */
[----:B------:R-:W2:Y:S04]  /*0ff0*/  LDG.E R19, desc[UR6][R14.64+0x4] ;  /* 0x000004060e137981 */ /* 0x000ea8000c1e1900 */
[----:B------:R-:W2:Y:S02]  /*1000*/  LDG.E R28, desc[UR6][R16.64+0x4] ;  /* 0x00000406101c7981 */ /* 0x000ea4000c1e1900 */
[----:B--2---:R-:W-:-:S02]  /*1010*/  FFMA R19, R19, R28, R26 ;  /* 0x0000001c13137223 */ /* 0x004fc4000000001a */
        /* <DEDUP_REMOVED lines=37> */
[----:B------:R-:W3:Y:S04]  /*1270*/  LDG.E R28, desc[UR6][R14.64+0x3c] ;  /* 0x00003c060e1c7981 */ /* 0x000ee8000c1e1900 */
[----:B------:R-:W2:Y:S01]  /*1280*/  LDG.E R14, desc[UR6][R16.64+0x38] ;  /* 0x00003806100e7981 */ /* 0x000ea2000c1e1900 */
[----:B------:R-:W-:-:S04]  /*1290*/  IADD3 R21, PT, PT, R21, 0x10, RZ ;  /* 0x0000001015157810 */ /* 0x000fc80007ffe0ff */
[----:B------:R-:W-:Y:S01]  /*12a0*/  ISETP.NE.AND P0, PT, R21, RZ, PT ;  /* 0x000000ff1500720c */ /* 0x000fe20003f05270 */
[----:B--2---:R-:W-:Y:S02]  /*12b0*/  FFMA R19, R19, R14, R26 ;  /* 0x0000000e13137223 */ /* 0x004fe4000000001a */
[----:B------:R-:W3:Y:S01]  /*12c0*/  LDG.E R26, desc[UR6][R16.64+0x3c] ;  /* 0x00003c06101a7981 */ /* 0x000ee2000c1e1900 */
[----:B------:R-:W-:Y:S02]  /*12d0*/  IADD3 R27, PT, PT, R27, 0x10, RZ ;  /* 0x000000101b1b7810 */ /* 0x000fe40007ffe0ff */
[----:B------:R-:W-:Y:S01]  /*12e0*/  IADD3 R29, PT, PT, R29, 0x10, RZ ;  /* 0x000000101d1d7810 */ /* 0x000fe20007ffe0ff */
[----:B---3--:R-:W-:-:S06]  /*12f0*/  FFMA R19, R28, R26, R19 ;  /* 0x0000001a1c137223 */ /* 0x008fcc0000000013 */
[----:B------:R-:W-:Y:S05]  /*1300*/  @P0 BRA `(.L_x_10) ;  /* 0xfffffffc00240947 */ /* 0x000fea000383ffff */
[----:B------:R-:W-:-:S07]  /*1310*/  IMAD.MOV.U32 R21, RZ, RZ, R24 ;  /* 0x000000ffff157224 */ /* 0x000fce00078e0018 */
.L_x_9:
[----:B------:R-:W-:-:S13]  /*1320*/  ISETP.NE.AND P0, PT, R20, RZ, PT ;  /* 0x000000ff1400720c */ /* 0x000fda0003f05270 */
[----:B------:R-:W-:Y:S05]  /*1330*/  @!P0 BRA `(.L_x_8) ;  /* 0x0000000400208947 */ /* 0x000fea0003800000 */
[----:B------:R-:W-:Y:S02]  /*1340*/  ISETP.GE.U32.AND P0, PT, R20, 0x8, PT ;  /* 0x000000081400780c */ /* 0x000fe40003f06070 */
[----:B------:R-:W-:-:S04]  /*1350*/  LOP3.LUT R24, R13, 0x7, RZ, 0xc0, !PT ;  /* 0x000000070d187812 */ /* 0x000fc800078ec0ff */
[----:B------:R-:W-:-:S07]  /*1360*/  ISETP.NE.AND P1, PT, R24, RZ, PT ;  /* 0x000000ff1800720c */ /* 0x000fce0003f25270 */
[----:B------:R-:W-:Y:S06]  /*1370*/  @!P0 BRA `(.L_x_11) ;  /* 0x0000000000748947 */ /* 0x000fec0003800000 */
[-C--:B0-----:R-:W-:Y:S02]  /*1380*/  IADD3 R15, PT, PT, R18, R21.reuse, RZ ;  /* 0x00000015120f7210 */ /* 0x081fe40007ffe0ff */
[----:B------:R-:W-:-:S03]  /*1390*/  IADD3 R17, PT, PT, R0, R21, RZ ;  /* 0x0000001500117210 */ /* 0x000fc60007ffe0ff */
        /* <DEDUP_REMOVED lines=27> */
.L_x_11:
        /* <DEDUP_REMOVED lines=22> */
.L_x_12:
[----:B------:R-:W-:Y:S05]  /*16b0*/  @!P1 BRA `(.L_x_8) ;  /* 0x0000000000409947 */ /* 0x000fea0003800000 */
[-C--:B0-----:R-:W-:Y:S02]  /*16c0*/  IADD3 R15, PT, PT, R18, R21.reuse, RZ ;  /* 0x00000015120f7210 */ /* 0x081fe40007ffe0ff */
        /* <DEDUP_REMOVED lines=15> */
.L_x_8:
[----:B-----5:R-:W-:-:S06]  /*17c0*/  IMAD.WIDE R10, R12, 0x4, R10 ;  /* 0x000000040c0a7825 */ /* 0x020fcc00078e020a */
[----:B------:R-:W2:Y:S01]  /*17d0*/  LDG.E R10, desc[UR6][R10.64] ;  /* 0x000000060a0a7981 */ /* 0x000ea2000c1e1900 */
[----:B------:R-:W-:-:S04]  /*17e0*/  IMAD.WIDE R8, R25, 0x4, R8 ;  /* 0x0000000419087825 */ /* 0x000fc800078e0208 */
[----:B--2---:R-:W-:-:S05]  /*17f0*/  FADD R19, R10, R19 ;  /* 0x000000130a137221 */ /* 0x004fca0000000000 */
[----:B------:R1:W-:Y:S02]  /*1800*/  STG.E desc[UR6][R8.64], R19 ;  /* 0x0000001308007986 */ /* 0x0003e4000c101906 */
.L_x_2:
[----:B------:R-:W-:Y:S05]  /*1810*/  BSYNC.RECONVERGENT B0 ;  /* 0x0000000000007941 */ /* 0x000fea0003800200 */
.L_x_0:
[----:B------:R-:W-:Y:S06]  /*1820*/  BAR.SYNC.DEFER_BLOCKING 0x0 ;  /* 0x0000000000007b1d */ /* 0x000fec0000010000 */
[----:B------:R-:W3:Y:S01]  /*1830*/  LDG.E R0, desc[UR6][R6.64] ;  /* 0x0000000606007981 */ /* 0x000ee2000c1e1900 */
[----:B------:R-:W-:Y:S01]  /*1840*/  BSSY.RECONVERGENT B0, `(.L_x_13) ;  /* 0x00000f6000007945 */ /* 0x000fe20003800200 */
[----:B---3--:R-:W-:-:S04]  /*1850*/  SHF.L.U32 R2, R0, 0x1, RZ ;  /* 0x0000000100027819 */ /* 0x008fc800000006ff */
[----:B------:R-:W-:-:S13]  /*1860*/  ISETP.GE.AND P0, PT, R25, R2, PT ;  /* 0x000000021900720c */ /* 0x000fda0003f06270 */
[----:B------:R-:W-:Y:S05]  /*1870*/  @P0 BRA `(.L_x_14) ;  /* 0x0000000c00c80947 */ /* 0x000fea0003800000 */
[----:B------:R3:W5:Y:S04]  /*1880*/  LDG.E.64 R2, desc[UR6][R6.64+0x28] ;  /* 0x0000280606027981 */ /* 0x000768000c1e1b00 */
[----:B--2---:R3:W5:Y:S01]  /*1890*/  LDG.E.64 R4, desc[UR6][R6.64+0x20] ;  /* 0x0000200606047981 */ /* 0x004762000c1e1b00 */
[----:B------:R-:W-:-:S04]  /*18a0*/  IADD3 R22, PT, PT, R22, -0x1, RZ ;  /* 0xffffffff16167810 */ /* 0x000fc80007ffe0ff */
[----:B------:R-:W-:-:S13]  /*18b0*/  ISETP.NE.AND P0, PT, R23, R22, PT ;  /* 0x000000161700720c */ /* 0x000fda0003f05270 */
[----:B---3--:R-:W-:Y:S05]  /*18c0*/  @P0 BRA `(.L_x_15) ;  /* 0x0000000c009c0947 */ /* 0x008fea0003800000 */
[-C--:B------:R-:W-:Y:S02]  /*18d0*/  IABS R10, R0.reuse ;  /* 0x00000000000a7213 */ /* 0x080fe40000000000 */
[----:B------:R-:W-:Y:S02]  /*18e0*/  IABS R11, R0 ;  /* 0x00000000000b7213 */ /* 0x000fe40000000000 */
[----:B-1----:R-:W1:Y:S01]  /*18f0*/  I2F.RP R8, R10 ;  /* 0x0000000a00087306 */ /* 0x002e620000209400 */
[----:B------:R-:W-:Y:S02]  /*1900*/  IABS R12, R25 ;  /* 0x00000019000c7213 */ /* 0x000fe40000000000 */
[----:B------:R-:W-:Y:S02]  /*1910*/  ISETP.GE.AND P1, PT, R25, RZ, PT ;  /* 0x000000ff1900720c */ /* 0x000fe40003f26270 */
[----:B------:R-:W-:-:S03]  /*1920*/  MOV R17, RZ ;  /* 0x000000ff00117202 */ /* 0x000fc60000000f00 */
[----:B-1----:R-:W1:Y:S02]  /*1930*/  MUFU.RCP R8, R8 ;  /* 0x0000000800087308 */ /* 0x002e640000001000 */
[----:B-1----:R-:W-:Y:S02]  /*1940*/  IADD3 R6, PT, PT, R8, 0xffffffe, RZ ;  /* 0x0ffffffe08067810 */ /* 0x002fe40007ffe0ff */
[----:B------:R-:W-:-:S04]  /*1950*/  IADD3 R8, PT, PT, RZ, -R11, RZ ;  /* 0x8000000bff087210 */ /* 0x000fc80007ffe0ff */
[----:B------:R1:W2:Y:S02]  /*1960*/  F2I.FTZ.U32.TRUNC.NTZ R7, R6 ;  /* 0x0000000600077305 */ /* 0x0002a4000021f000 */
[----:B-1----:R-:W-:Y:S01]  /*1970*/  HFMA2 R6, -RZ, RZ, 0, 0 ;  /* 0x00000000ff067431 */ /* 0x002fe200000001ff */
[----:B--2---:R-:W-:-:S05]  /*1980*/  IADD3 R9, PT, PT, RZ, -R7, RZ ;  /* 0x80000007ff097210 */ /* 0x004fca0007ffe0ff */
[----:B------:R-:W-:-:S04]  /*1990*/  IMAD R9, R9, R10, RZ ;  /* 0x0000000a09097224 */ /* 0x000fc800078e02ff */
[----:B------:R-:W-:-:S06]  /*19a0*/  IMAD.HI.U32 R7, R7, R9, R6 ;  /* 0x0000000907077227 */ /* 0x000fcc00078e0006 */
[----:B------:R-:W-:-:S04]  /*19b0*/  IMAD.HI.U32 R7, R7, R12, RZ ;  /* 0x0000000c07077227 */ /* 0x000fc800078e00ff */
[----:B------:R-:W-:-:S05]  /*19c0*/  IMAD R7, R7, R8, R12 ;  /* 0x0000000807077224 */ /* 0x000fca00078e020c */
[----:B------:R-:W-:-:S13]  /*19d0*/  ISETP.GT.U32.AND P0, PT, R10, R7, PT ;  /* 0x000000070a00720c */ /* 0x000fda0003f04070 */
[----:B------:R-:W-:Y:S01]  /*19e0*/  @!P0 IMAD.IADD R7, R7, 0x1, -R10 ;  /* 0x0000000107078824 */ /* 0x000fe200078e0a0a */
[----:B------:R-:W-:-:S04]  /*19f0*/  ISETP.NE.AND P0, PT, R0, RZ, PT ;  /* 0x000000ff0000720c */ /* 0x000fc80003f05270 */
[----:B------:R-:W-:-:S13]  /*1a00*/  ISETP.GT.U32.AND P2, PT, R10, R7, PT ;  /* 0x000000070a00720c */ /* 0x000fda0003f44070 */
[----:B------:R-:W-:Y:S02]  /*1a10*/  @!P2 IADD3 R7, PT, PT, R7, -R10, RZ ;  /* 0x8000000a0707a210 */ /* 0x000fe40007ffe0ff */
[----:B------:R-:W-:Y:S02]  /*1a20*/  ISETP.GE.AND P2, PT, R0, 0x1, PT ;  /* 0x000000010000780c */ /* 0x000fe40003f46270 */
[----:B------:R-:W-:Y:S02]  /*1a30*/  @!P1 IADD3 R7, PT, PT, -R7, RZ, RZ ;  /* 0x000000ff07079210 */ /* 0x000fe40007ffe1ff */
[----:B------:R-:W-:-:S09]  /*1a40*/  @!P0 LOP3.LUT R7, RZ, R0, RZ, 0x33, !PT ;  /* 0x00000000ff078212 */ /* 0x000fd200078e33ff */
[----:B------:R-:W-:Y:S05]  /*1a50*/  @!P2 BRA `(.L_x_16) ;  /* 0x0000000800c4a947 */ /* 0x000fea0003800000 */
[C---:B------:R-:W-:Y:S02]  /*1a60*/  ISETP.GE.U32.AND P0, PT, R0.reuse, 0x8, PT ;  /* 0x000000080000780c */ /* 0x040fe40003f06070 */
[----:B------:R-:W-:Y:S02]  /*1a70*/  LOP3.LUT R21, R0, 0x7, RZ, 0xc0, !PT ;  /* 0x0000000700157812 */ /* 0x000fe400078ec0ff */
[----:B------:R-:W-:Y:S02]  /*1a80*/  IADD3 R9, PT, PT, R25, -R7, RZ ;  /* 0x8000000719097210 */ /* 0x000fe40007ffe0ff */
[----:B------:R-:W-:Y:S02]  /*1a90*/  ISETP.NE.AND P1, PT, R21, RZ, PT ;  /* 0x000000ff1500720c */ /* 0x000fe40003f25270 */
[----:B------:R-:W-:Y:S02]  /*1aa0*/  MOV R17, RZ ;  /* 0x000000ff00117202 */ /* 0x000fe40000000f00 */
[----:B------:R-:W-:-:S03]  /*1ab0*/  MOV R8, RZ ;  /* 0x000000ff00087202 */ /* 0x000fc60000000f00 */
[----:B------:R-:W-:Y:S06]  /*1ac0*/  @!P0 BRA `(.L_x_17) ;  /* 0x0000000400488947 */ /* 0x000fec0003800000 */
[----:B------:R-:W-:Y:S01]  /*1ad0*/  HFMA2 R17, -RZ, RZ, 0, 0 ;  /* 0x00000000ff117431 */ /* 0x000fe200000001ff */
[----:B------:R-:W-:Y:S01]  /*1ae0*/  LOP3.LUT R8, R0, 0x7ffffff8, RZ, 0xc0, !PT ;  /* 0x7ffffff800087812 */ /* 0x000fe200078ec0ff */
[----:B------:R-:W-:-:S06]  /*1af0*/  UMOV UR4, URZ ;  /* 0x000000ff00047c82 */ /* 0x000fcc0008000000 */
.L_x_18:
[----:B------:R-:W-:-:S05]  /*1b00*/  IADD3 R7, PT, PT, R9, UR4, RZ ;  /* 0x0000000409077c10 */ /* 0x000fca000fffe0ff */
[----:B-----5:R-:W-:-:S05]  /*1b10*/  IMAD.WIDE R6, R7, 0x4, R2 ;  /* 0x0000000407067825 */ /* 0x020fca00078e0202 */
[----:B------:R-:W2:Y:S04]  /*1b20*/  LDG.E R24, desc[UR6][R6.64] ;  /* 0x0000000606187981 */ /* 0x000ea8000c1e1900 */
[----:B------:R-:W3:Y:S04]  /*1b30*/  LDG.E R16, desc[UR6][R6.64+0x4] ;  /* 0x0000040606107981 */ /* 0x000ee8000c1e1900 */
[----:B------:R-:W4:Y:S04]  /*1b40*/  LDG.E R18, desc[UR6][R6.64+0xc] ;  /* 0x00000c0606127981 */ /* 0x000f28000c1e1900 */
[----:B------:R-:W4:Y:S04]  /*1b50*/  LDG.E R20, desc[UR6][R6.64+0x8] ;  /* 0x0000080606147981 */ /* 0x000f28000c1e1900 */
[----:B------:R-:W4:Y:S04]  /*1b60*/  LDG.E R11, desc[UR6][R6.64+0x10] ;  /* 0x00001006060b7981 */ /* 0x000f28000c1e1900 */
[----:B------:R-:W4:Y:S04]  /*1b70*/  LDG.E R12, desc[UR6][R6.64+0x14] ;  /* 0x00001406060c7981 */ /* 0x000f28000c1e1900 */
[----:B------:R-:W4:Y:S04]  /*1b80*/  LDG.E R10, desc[UR6][R6.64+0x18] ;  /* 0x00001806060a7981 */ /* 0x000f28000c1e1900 */
[----:B0-----:R0:W4:Y:S01]  /*1b90*/  LDG.E R14, desc[UR6][R6.64+0x1c] ;  /* 0x00001c06060e7981 */ /* 0x001122000c1e1900 */
[----:B------:R-:W-:-:S02]  /*1ba0*/  MOV R15, 0x3bbb989d ;  /* 0x3bbb989d000f7802 */ /* 0x000fc40000000f00 */
[----:B------:R-:W-:Y:S01]  /*1bb0*/  MOV R13, 0x437c0000 ;  /* 0x437c0000000d7802 */ /* 0x000fe20000000f00 */
[----:B------:R-:W-:-:S06]  /*1bc0*/  UIADD3 UR4, UPT, UPT, UR4, 0x8, URZ ;  /* 0x0000000804047890 */ /* 0x000fcc000fffe0ff */
[----:B------:R-:W-:Y:S01]  /*1bd0*/  ISETP.NE.AND P0, PT, R8, UR4, PT ;  /* 0x0000000408007c0c */ /* 0x000fe2000bf05270 */
[----:B--2---:R-:W-:-:S04]  /*1be0*/  FFMA.SAT R22, R24, R15, 0.5 ;  /* 0x3f00000018167423 */ /* 0x004fc8000000200f */
[----:B------:R-:W-:Y:S01]  /*1bf0*/  FFMA.RM R22, R22, R13, 12582913 ;  /* 0x4b40000116167423 */ /* 0x000fe2000000400d */
[----:B---3--:R-:W-:-:S03]  /*1c00*/  FFMA.SAT R26, R16, R15, 0.5 ;  /* 0x3f000000101a7423 */ /* 0x008fc6000000200f */
[----:B------:R-:W-:-:S04]  /*1c10*/  FADD R19, R22, -12583039 ;  /* 0xcb40007f16137421 */ /* 0x000fc80000000000 */
[----:B------:R-:W-:Y:S01]  /*1c20*/  FFMA R27, R24, 1.4426950216293334961, -R19 ;  /* 0x3fb8aa3b181b7823 */ /* 0x000fe20000000813 */
[----:B------:R-:W-:-:S03]  /*1c30*/  FFMA.RM R19, R26, R13, 12582913 ;  /* 0x4b4000011a137423 */ /* 0x000fc6000000400d */
[----:B------:R-:W-:Y:S01]  /*1c40*/  FFMA R27, R24, 1.925963033500011079e-08, R27 ;  /* 0x32a57060181b7823 */ /* 0x000fe2000000001b */
[----:B------:R-:W-:-:S04]  /*1c50*/  FADD R29, R19, -12583039 ;  /* 0xcb40007f131d7421 */ /* 0x000fc80000000000 */
[C---:B------:R-:W-:Y:S01]  /*1c60*/  FFMA R29, R16.reuse, 1.4426950216293334961, -R29 ;  /* 0x3fb8aa3b101d7823 */ /* 0x040fe2000000081d */
[----:B------:R-:W1:Y:S03]  /*1c70*/  MUFU.EX2 R27, R27 ;  /* 0x0000001b001b7308 */ /* 0x000e660000000800 */
[----:B------:R-:W-:-:S05]  /*1c80*/  FFMA R29, R16, 1.925963033500011079e-08, R29 ;  /* 0x32a57060101d7823 */ /* 0x000fca000000001d */
[----:B------:R-:W2:Y:S01]  /*1c90*/  MUFU.EX2 R16, R29 ;  /* 0x0000001d00107308 */ /* 0x000ea20000000800 */
[----:B------:R-:W-:Y:S01]  /*1ca0*/  SHF.L.U32 R22, R22, 0x17, RZ ;  /* 0x0000001716167819 */ /* 0x000fe200000006ff */
[-C--:B----4-:R-:W-:Y:S01]  /*1cb0*/  FFMA.SAT R24, R18, R15.reuse, 0.5 ;  /* 0x3f00000012187423 */ /* 0x090fe2000000200f */
[----:B0-----:R-:W-:-:S03]  /*1cc0*/  FFMA.SAT R6, R20, R15, 0.5 ;  /* 0x3f00000014067423 */ /* 0x001fc6000000200f */
[----:B------:R-:W-:Y:S01]  /*1cd0*/  FFMA.RM R7, R24, R13, 12582913 ;  /* 0x4b40000118077423 */ /* 0x000fe2000000400d */
[----:B-1----:R-:W-:Y:S01]  /*1ce0*/  FFMA R17, R22, R27, R17 ;  /* 0x0000001b16117223 */ /* 0x002fe20000000011 */
[----:B------:R-:W-:Y:S01]  /*1cf0*/  SHF.L.U32 R22, R19, 0x17, RZ ;  /* 0x0000001713167819 */ /* 0x000fe200000006ff */
[----:B------:R-:W-:-:S04]  /*1d00*/  FFMA.RM R6, R6, R13, 12582913 ;  /* 0x4b40000106067423 */ /* 0x000fc8000000400d */
[----:B--2---:R-:W-:Y:S01]  /*1d10*/  FFMA R16, R22, R16, R17 ;  /* 0x0000001016107223 */ /* 0x004fe20000000011 */
[----:B------:R-:W-:Y:S01]  /*1d20*/  FADD R17, R7, -12583039 ;  /* 0xcb40007f07117421 */ /* 0x000fe20000000000 */
[----:B------:R-:W-:Y:S01]  /*1d30*/  FADD R19, R6, -12583039 ;  /* 0xcb40007f06137421 */ /* 0x000fe20000000000 */
[-C--:B------:R-:W-:Y:S01]  /*1d40*/  FFMA.SAT R22, R11, R15.reuse, 0.5 ;  /* 0x3f0000000b167423 */ /* 0x080fe2000000200f */
[----:B------:R-:W-:Y:S01]  /*1d50*/  FFMA.SAT R24, R12, R15, 0.5 ;  /* 0x3f0000000c187423 */ /* 0x000fe2000000200f */
[----:B------:R-:W-:Y:S01]  /*1d60*/  FFMA R27, R18, 1.4426950216293334961, -R17 ;  /* 0x3fb8aa3b121b7823 */ /* 0x000fe20000000811 */
[----:B------:R-:W-:Y:S01]  /*1d70*/  FFMA R19, R20, 1.4426950216293334961, -R19 ;  /* 0x3fb8aa3b14137823 */ /* 0x000fe20000000813 */
[-C--:B------:R-:W-:Y:S02]  /*1d80*/  FFMA.RM R17, R22, R13.reuse, 12582913 ;  /* 0x4b40000116117423 */ /* 0x080fe4000000400d */
[----:B------:R-:W-:Y:S01]  /*1d90*/  FFMA R22, R18, 1.925963033500011079e-08, R27 ;  /* 0x32a5706012167823 */ /* 0x000fe2000000001b */
[----:B------:R-:W-:Y:S01]  /*1da0*/  FFMA.RM R18, R24, R13, 12582913 ;  /* 0x4b40000118127423 */ /* 0x000fe2000000400d */
[----:B------:R-:W-:Y:S01]  /*1db0*/  FFMA R19, R20, 1.925963033500011079e-08, R19 ;  /* 0x32a5706014137823 */ /* 0x000fe20000000013 */
[----:B------:R-:W-:-:S02]  /*1dc0*/  FADD R20, R17, -12583039 ;  /* 0xcb40007f11147421 */ /* 0x000fc40000000000 */
[----:B------:R-:W-:Y:S02]  /*1dd0*/  FADD R27, R18, -12583039 ;  /* 0xcb40007f121b7421 */ /* 0x000fe40000000000 */
[C---:B------:R-:W-:Y:S01]  /*1de0*/  FFMA R20, R11.reuse, 1.4426950216293334961, -R20 ;  /* 0x3fb8aa3b0b147823 */ /* 0x040fe20000000814 */
[----:B------:R-:W-:Y:S01]  /*1df0*/  FFMA.SAT R26, R10, R15, 0.5 ;  /* 0x3f0000000a1a7423 */ /* 0x000fe2000000200f */
[C---:B------:R-:W-:Y:S02]  /*1e00*/  FFMA R27, R12.reuse, 1.4426950216293334961, -R27 ;  /* 0x3fb8aa3b0c1b7823 */ /* 0x040fe4000000081b */
[----:B------:R-:W-:Y:S02]  /*1e10*/  FFMA R24, R11, 1.925963033500011079e-08, R20 ;  /* 0x32a570600b187823 */ /* 0x000fe40000000014 */
[----:B------:R-:W-:Y:S01]  /*1e20*/  FFMA R20, R12, 1.925963033500011079e-08, R27 ;  /* 0x32a570600c147823 */ /* 0x000fe2000000001b */
[----:B------:R-:W-:Y:S01]  /*1e30*/  FFMA.RM R12, R26, R13, 12582913 ;  /* 0x4b4000011a0c7423 */ /* 0x000fe2000000400d */
[----:B------:R-:W-:Y:S01]  /*1e40*/  FFMA.SAT R26, R14, R15, 0.5 ;  /* 0x3f0000000e1a7423 */ /* 0x000fe2000000200f */
[----:B------:R-:W0:Y:S02]  /*1e50*/  MUFU.EX2 R19, R19 ;  /* 0x0000001300137308 */ /* 0x000e240000000800 */
[----:B------:R-:W-:Y:S01]  /*1e60*/  FADD R27, R12, -12583039 ;  /* 0xcb40007f0c1b7421 */ /* 0x000fe20000000000 */
[----:B------:R-:W-:-:S05]  /*1e70*/  FFMA.RM R13, R26, R13, 12582913 ;  /* 0x4b4000011a0d7423 */ /* 0x000fca000000400d */
[----:B------:R-:W1:Y:S01]  /*1e80*/  MUFU.EX2 R11, R22 ;  /* 0x00000016000b7308 */ /* 0x000e620000000800 */
[----:B------:R-:W-:Y:S01]  /*1e90*/  FADD R29, R13, -12583039 ;  /* 0xcb40007f0d1d7421 */ /* 0x000fe20000000000 */
[----:B------:R-:W-:-:S03]  /*1ea0*/  FFMA R27, R10, 1.4426950216293334961, -R27 ;  /* 0x3fb8aa3b0a1b7823 */ /* 0x000fc6000000081b */
[----:B------:R-:W-:-:S03]  /*1eb0*/  FFMA R29, R14, 1.4426950216293334961, -R29 ;  /* 0x3fb8aa3b0e1d7823 */ /* 0x000fc6000000081d */
[----:B------:R-:W2:Y:S01]  /*1ec0*/  MUFU.EX2 R15, R24 ;  /* 0x00000018000f7308 */ /* 0x000ea20000000800 */
[----:B------:R-:W-:Y:S01]  /*1ed0*/  FFMA R10, R10, 1.925963033500011079e-08, R27 ;  /* 0x32a570600a0a7823 */ /* 0x000fe2000000001b */
[----:B------:R-:W-:Y:S01]  /*1ee0*/  SHF.L.U32 R27, R6, 0x17, RZ ;  /* 0x00000017061b7819 */ /* 0x000fe200000006ff */
[----:B------:R-:W-:Y:S01]  /*1ef0*/  FFMA R29, R14, 1.925963033500011079e-08, R29 ;  /* 0x32a570600e1d7823 */ /* 0x000fe2000000001d */
[----:B------:R-:W-:-:S04]  /*1f00*/  SHF.L.U32 R7, R7, 0x17, RZ ;  /* 0x0000001707077819 */ /* 0x000fc800000006ff */
[----:B------:R-:W3:Y:S01]  /*1f10*/  MUFU.EX2 R20, R20 ;  /* 0x0000001400147308 */ /* 0x000ee20000000800 */
[----:B0-----:R-:W-:Y:S01]  /*1f20*/  FFMA R16, R27, R19, R16 ;  /* 0x000000131b107223 */ /* 0x001fe20000000010 */
[----:B------:R-:W-:-:S06]  /*1f30*/  IMAD.SHL.U32 R17, R17, 0x800000, RZ ;  /* 0x0080000011117824 */ /* 0x000fcc00078e00ff */
[----:B------:R-:W0:Y:S01]  /*1f40*/  MUFU.EX2 R6, R10 ;  /* 0x0000000a00067308 */ /* 0x000e220000000800 */
[----:B-1----:R-:W-:Y:S01]  /*1f50*/  FFMA R16, R7, R11, R16 ;  /* 0x0000000b07107223 */ /* 0x002fe20000000010 */
[----:B------:R-:W-:-:S06]  /*1f60*/  SHF.L.U32 R18, R18, 0x17, RZ ;  /* 0x0000001712127819 */ /* 0x000fcc00000006ff */
[----:B------:R-:W1:Y:S01]  /*1f70*/  MUFU.EX2 R29, R29 ;  /* 0x0000001d001d7308 */ /* 0x000e620000000800 */
[----:B--2---:R-:W-:Y:S01]  /*1f80*/  FFMA R15, R17, R15, R16 ;  /* 0x0000000f110f7223 */ /* 0x004fe20000000010 */
[----:B------:R-:W-:-:S03]  /*1f90*/  SHF.L.U32 R12, R12, 0x17, RZ ;  /* 0x000000170c0c7819 */ /* 0x000fc600000006ff */
[----:B---3--:R-:W-:Y:S01]  /*1fa0*/  FFMA R15, R18, R20, R15 ;  /* 0x00000014120f7223 */ /* 0x008fe2000000000f */
[----:B------:R-:W-:-:S03]  /*1fb0*/  SHF.L.U32 R13, R13, 0x17, RZ ;  /* 0x000000170d0d7819 */ /* 0x000fc600000006ff */
[----:B0-----:R-:W-:-:S04]  /*1fc0*/  FFMA R6, R12, R6, R15 ;  /* 0x000000060c067223 */ /* 0x001fc8000000000f */
[----:B-1----:R-:W-:Y:S01]  /*1fd0*/  FFMA R17, R13, R29, R6 ;  /* 0x0000001d0d117223 */ /* 0x002fe20000000006 */
[----:B------:R-:W-:Y:S06]  /*1fe0*/  @P0 BRA `(.L_x_18) ;  /* 0xfffffff800c40947 */ /* 0x000fec000383ffff */
.L_x_17:
[----:B------:R-:W-:Y:S05]  /*1ff0*/  @!P1 BRA `(.L_x_16) ;  /* 0x00000004005c9947 */ /* 0x000fea0003800000 */
[----:B------:R-:W-:Y:S02]  /*2000*/  ISETP.GE.U32.AND P0, PT, R21, 0x4, PT ;  /* 0x000000041500780c */ /* 0x000fe40003f06070 */
[----:B------:R-:W-:-:S04]  /*2010*/  LOP3.LUT R18, R0, 0x3, RZ, 0xc0, !PT ;  /* 0x0000000300127812 */ /* 0x000fc800078ec0ff */
[----:B------:R-:W-:-:S07]  /*2020*/  ISETP.NE.AND P1, PT, R18, RZ, PT ;  /* 0x000000ff1200720c */ /* 0x000fce0003f25270 */
[----:B------:R-:W-:Y:S06]  /*2030*/  @!P0 BRA `(.L_x_19) ;  /* 0x0000000000a48947 */ /* 0x000fec0003800000 */
[----:B0-----:R-:W-:-:S05]  /*2040*/  IADD3 R15, PT, PT, R9, R8, RZ ;  /* 0x00000008090f7210 */ /* 0x001fca0007ffe0ff */
[----:B-----5:R-:W-:-:S05]  /*2050*/  IMAD.WIDE R14, R15, 0x4, R2 ;  /* 0x000000040f0e7825 */ /* 0x020fca00078e0202 */
[----:B------:R-:W2:Y:S04]  /*2060*/  LDG.E R16, desc[UR6][R14.64] ;  /* 0x000000060e107981 */ /* 0x000ea8000c1e1900 */
[----:B------:R-:W3:Y:S04]  /*2070*/  LDG.E R12, desc[UR6][R14.64+0x4] ;  /* 0x000004060e0c7981 */ /* 0x000ee8000c1e1900 */
[----:B------:R-:W4:Y:S04]  /*2080*/  LDG.E R6, desc[UR6][R14.64+0x8] ;  /* 0x000008060e067981 */ /* 0x000f28000c1e1900 */
[----:B------:R0:W4:Y:S01]  /*2090*/  LDG.E R7, desc[UR6][R14.64+0xc] ;  /* 0x00000c060e077981 */ /* 0x000122000c1e1900 */
[----:B------:R-:W-:Y:S01]  /*20a0*/  HFMA2 R27, -RZ, RZ, 0.96630859375, -0.0022525787353515625 ;  /* 0x3bbb989dff1b7431 */ /* 0x000fe200000001ff */
[----:B------:R-:W-:-:S02]  /*20b0*/  MOV R13, 0x437c0000 ;  /* 0x437c0000000d7802 */ /* 0x000fc40000000f00 */
[----:B------:R-:W-:Y:S02]  /*20c0*/  IADD3 R8, PT, PT, R8, 0x4, RZ ;  /* 0x0000000408087810 */ /* 0x000fe40007ffe0ff */
[----:B--2---:R-:W-:-:S04]  /*20d0*/  FFMA.SAT R10, R16, R27, 0.5 ;  /* 0x3f000000100a7423 */ /* 0x004fc8000000201b */
[----:B------:R-:W-:Y:S01]  /*20e0*/  FFMA.RM R11, R10, R13, 12582913 ;  /* 0x4b4000010a0b7423 */ /* 0x000fe2000000400d */
[-C--:B---3--:R-:W-:Y:S01]  /*20f0*/  FFMA.SAT R10, R12, R27.reuse, 0.5 ;  /* 0x3f0000000c0a7423 */ /* 0x088fe2000000201b */
[----:B----4-:R-:W-:Y:S02]  /*2100*/  FFMA.SAT R20, R6, R27, 0.5 ;  /* 0x3f00000006147423 */ /* 0x010fe4000000201b */
[----:B------:R-:W-:Y:S01]  /*2110*/  FADD R19, R11, -12583039 ;  /* 0xcb40007f0b137421 */ /* 0x000fe20000000000 */
[-C--:B------:R-:W-:Y:S01]  /*2120*/  FFMA.RM R10, R10, R13.reuse, 12582913 ;  /* 0x4b4000010a0a7423 */ /* 0x080fe2000000400d */
[----:B0-----:R-:W-:Y:S02]  /*2130*/  FFMA.RM R14, R20, R13, 12582913 ;  /* 0x4b400001140e7423 */ /* 0x001fe4000000400d */
[----:B------:R-:W-:Y:S01]  /*2140*/  FFMA R19, R16, 1.4426950216293334961, -R19 ;  /* 0x3fb8aa3b10137823 */ /* 0x000fe20000000813 */
[----:B------:R-:W-:Y:S01]  /*2150*/  FADD R21, R10, -12583039 ;  /* 0xcb40007f0a157421 */ /* 0x000fe20000000000 */
[----:B------:R-:W-:Y:S01]  /*2160*/  FFMA.SAT R20, R7, R27, 0.5 ;  /* 0x3f00000007147423 */ /* 0x000fe2000000201b */
[----:B------:R-:W-:Y:S01]  /*2170*/  FADD R15, R14, -12583039 ;  /* 0xcb40007f0e0f7421 */ /* 0x000fe20000000000 */
[----:B------:R-:W-:Y:S01]  /*2180*/  FFMA R16, R16, 1.925963033500011079e-08, R19 ;  /* 0x32a5706010107823 */ /* 0x000fe20000000013 */
[----:B------:R-:W-:Y:S01]  /*2190*/  FFMA R21, R12, 1.4426950216293334961, -R21 ;  /* 0x3fb8aa3b0c157823 */ /* 0x000fe20000000815 */
[----:B------:R-:W-:Y:S01]  /*21a0*/  FFMA.RM R13, R20, R13, 12582913 ;  /* 0x4b400001140d7423 */ /* 0x000fe2000000400d */
[----:B------:R-:W-:Y:S01]  /*21b0*/  FFMA R15, R6, 1.4426950216293334961, -R15 ;  /* 0x3fb8aa3b060f7823 */ /* 0x000fe2000000080f */
[----:B------:R-:W-:Y:S01]  /*21c0*/  SHF.L.U32 R10, R10, 0x17, RZ ;  /* 0x000000170a0a7819 */ /* 0x000fe200000006ff */
[----:B------:R-:W-:Y:S01]  /*21d0*/  FFMA R12, R12, 1.925963033500011079e-08, R21 ;  /* 0x32a570600c0c7823 */ /* 0x000fe20000000015 */
[----:B------:R-:W-:Y:S01]  /*21e0*/  FADD R20, R13, -12583039 ;  /* 0xcb40007f0d147421 */ /* 0x000fe20000000000 */
[----:B------:R-:W0:Y:S01]  /*21f0*/  MUFU.EX2 R16, R16 ;  /* 0x0000001000107308 */ /* 0x000e220000000800 */
[----:B------:R-:W-:Y:S01]  /*2200*/  FFMA R15, R6, 1.925963033500011079e-08, R15 ;  /* 0x32a57060060f7823 */ /* 0x000fe2000000000f */
[----:B------:R-:W-:Y:S01]  /*2210*/  SHF.L.U32 R6, R11, 0x17, RZ ;  /* 0x000000170b067819 */ /* 0x000fe200000006ff */
[----:B------:R-:W-:-:S04]  /*2220*/  FFMA R20, R7, 1.4426950216293334961, -R20 ;  /* 0x3fb8aa3b07147823 */ /* 0x000fc80000000814 */
[----:B------:R-:W-:Y:S01]  /*2230*/  FFMA R20, R7, 1.925963033500011079e-08, R20 ;  /* 0x32a5706007147823 */ /* 0x000fe20000000014 */
[----:B------:R-:W1:Y:S01]  /*2240*/  MUFU.EX2 R12, R12 ;  /* 0x0000000c000c7308 */ /* 0x000e620000000800 */
[----:B------:R-:W-:-:S07]  /*2250*/  SHF.L.U32 R7, R14, 0x17, RZ ;  /* 0x000000170e077819 */ /* 0x000fce00000006ff */
[----:B------:R-:W2:Y:S01]  /*2260*/  MUFU.EX2 R15, R15 ;  /* 0x0000000f000f7308 */ /* 0x000ea20000000800 */
[----:B0-----:R-:W-:Y:S01]  /*2270*/  FFMA R17, R6, R16, R17 ;  /* 0x0000001006117223 */ /* 0x001fe20000000011 */
[----:B------:R-:W-:-:S06]  /*2280*/  SHF.L.U32 R6, R13, 0x17, RZ ;  /* 0x000000170d067819 */ /* 0x000fcc00000006ff */
[----:B------:R-:W0:Y:S01]  /*2290*/  MUFU.EX2 R20, R20 ;  /* 0x0000001400147308 */ /* 0x000e220000000800 */
[----:B-1----:R-:W-:-:S04]  /*22a0*/  FFMA R10, R10, R12, R17 ;  /* 0x0000000c0a0a7223 */ /* 0x002fc80000000011 */
[----:B--2---:R-:W-:-:S04]  /*22b0*/  FFMA R7, R7, R15, R10 ;  /* 0x0000000f07077223 */ /* 0x004fc8000000000a */
[----:B0-----:R-:W-:-:S07]  /*22c0*/  FFMA R17, R6, R20, R7 ;  /* 0x0000001406117223 */ /* 0x001fce0000000007 */
.L_x_19:
[----:B------:R-:W-:Y:S05]  /*22d0*/  @!P1 BRA `(.L_x_16) ;  /* 0x0000000000a49947 */ /* 0x000fea0003800000 */
[----:B------:R-:W-:Y:S02]  /*22e0*/  ISETP.NE.AND P0, PT, R18, 0x1, PT ;  /* 0x000000011200780c */ /* 0x000fe40003f05270 */
[----:B------:R-:W-:-:S04]  /*22f0*/  LOP3.LUT R0, R0, 0x1, RZ, 0xc0, !PT ;  /* 0x0000000100007812 */ /* 0x000fc800078ec0ff */
[----:B------:R-:W-:-:S07]  /*2300*/  ISETP.NE.U32.AND P1, PT, R0, 0x1, PT ;  /* 0x000000010000780c */ /* 0x000fce0003f25070 */
[----:B------:R-:W-:Y:S06]  /*2310*/  @!P0 BRA `(.L_x_20) ;  /* 0x00000000005c8947 */ /* 0x000fec0003800000 */
[----:B------:R-:W-:-:S05]  /*2320*/  IADD3 R7, PT, PT, R9, R8, RZ ;  /* 0x0000000809077210 */ /* 0x000fca0007ffe0ff */
[----:B-----5:R-:W-:-:S05]  /*2330*/  IMAD.WIDE R6, R7, 0x4, R2 ;  /* 0x0000000407067825 */ /* 0x020fca00078e0202 */
[----:B------:R-:W2:Y:S04]  /*2340*/  LDG.E R0, desc[UR6][R6.64] ;  /* 0x0000000606007981 */ /* 0x000ea8000c1e1900 */
[----:B------:R-:W0:Y:S01]  /*2350*/  LDG.E R12, desc[UR6][R6.64+0x4] ;  /* 0x00000406060c7981 */ /* 0x000e22000c1e1900 */
[----:B------:R-:W-:Y:S01]  /*2360*/  HFMA2 R11, -RZ, RZ, 0.96630859375, -0.0022525787353515625 ;  /* 0x3bbb989dff0b7431 */ /* 0x000fe200000001ff */
[----:B------:R-:W-:Y:S02]  /*2370*/  MOV R13, 0x437c0000 ;  /* 0x437c0000000d7802 */ /* 0x000fe40000000f00 */
[----:B------:R-:W-:Y:S02]  /*2380*/  IADD3 R8, PT, PT, R8, 0x2, RZ ;  /* 0x0000000208087810 */ /* 0x000fe40007ffe0ff */
[----:B--2---:R-:W-:-:S04]  /*2390*/  FFMA.SAT R10, R0, R11, 0.5 ;  /* 0x3f000000000a7423 */ /* 0x004fc8000000200b */
[----:B------:R-:W-:Y:S01]  /*23a0*/  FFMA.RM R10, R10, R13, 12582913 ;  /* 0x4b4000010a0a7423 */ /* 0x000fe2000000400d */
[----:B0-----:R-:W-:-:S03]  /*23b0*/  FFMA.SAT R14, R12, R11, 0.5 ;  /* 0x3f0000000c0e7423 */ /* 0x001fc6000000200b */
[----:B------:R-:W-:Y:S01]  /*23c0*/  FADD R11, R10, -12583039 ;  /* 0xcb40007f0a0b7421 */ /* 0x000fe20000000000 */
[----:B------:R-:W-:Y:S01]  /*23d0*/  FFMA.RM R14, R14, R13, 12582913 ;  /* 0x4b4000010e0e7423 */ /* 0x000fe2000000400d */
[----:B------:R-:W-:Y:S02]  /*23e0*/  IMAD.SHL.U32 R10, R10, 0x800000, RZ ;  /* 0x008000000a0a7824 */ /* 0x000fe400078e00ff */
[----:B------:R-:W-:Y:S01]  /*23f0*/  FFMA R11, R0, 1.4426950216293334961, -R11 ;  /* 0x3fb8aa3b000b7823 */ /* 0x000fe2000000080b */
[C---:B------:R-:W-:Y:S01]  /*2400*/  FADD R13, R14.reuse, -12583039 ;  /* 0xcb40007f0e0d7421 */ /* 0x040fe20000000000 */
[----:B------:R-:W-:Y:S02]  /*2410*/  SHF.L.U32 R7, R14, 0x17, RZ ;  /* 0x000000170e077819 */ /* 0x000fe400000006ff */
[----:B------:R-:W-:Y:S01]  /*2420*/  FFMA R11, R0, 1.925963033500011079e-08, R11 ;  /* 0x32a57060000b7823 */ /* 0x000fe2000000000b */
[----:B------:R-:W-:-:S04]  /*2430*/  FFMA R13, R12, 1.4426950216293334961, -R13 ;  /* 0x3fb8aa3b0c0d7823 */ /* 0x000fc8000000080d */
[----:B------:R-:W-:Y:S01]  /*2440*/  FFMA R13, R12, 1.925963033500011079e-08, R13 ;  /* 0x32a570600c0d7823 */ /* 0x000fe2000000000d */
[----:B------:R-:W0:Y:S08]  /*2450*/  MUFU.EX2 R11, R11 ;  /* 0x0000000b000b7308 */ /* 0x000e300000000800 */
[----:B------:R-:W1:Y:S01]  /*2460*/  MUFU.EX2 R13, R13 ;  /* 0x0000000d000d7308 */ /* 0x000e620000000800 */
[----:B0-----:R-:W-:-:S04]  /*2470*/  FFMA R10, R10, R11, R17 ;  /* 0x0000000b0a0a7223 */ /* 0x001fc80000000011 */
[----:B-1----:R-:W-:-:S07]  /*2480*/  FFMA R17, R7, R13, R10 ;  /* 0x0000000d07117223 */ /* 0x002fce000000000a */
.L_x_20:
[----:B------:R-:W-:Y:S05]  /*2490*/  @P1 BRA `(.L_x_16) ;  /* 0x0000000000341947 */ /* 0x000fea0003800000 */
[----:B------:R-:W-:-:S05]  /*24a0*/  IADD3 R7, PT, PT, R9, R8, RZ ;  /* 0x0000000809077210 */ /* 0x000fca0007ffe0ff */
[----:B-----5:R-:W-:-:S06]  /*24b0*/  IMAD.WIDE R6, R7, 0x4, R2 ;  /* 0x0000000407067825 */ /* 0x020fcc00078e0202 */
[----:B------:R-:W2:Y:S01]  /*24c0*/  LDG.E R6, desc[UR6][R6.64] ;  /* 0x0000000606067981 */ /* 0x000ea2000c1e1900 */
[----:B------:R-:W-:Y:S01]  /*24d0*/  HFMA2 R9, -RZ, RZ, 0.96630859375, -0.0022525787353515625 ;  /* 0x3bbb989dff097431 */ /* 0x000fe200000001ff */
[----:B------:R-:W-:-:S04]  /*24e0*/  MOV R11, 0x437c0000 ;  /* 0x437c0000000b7802 */ /* 0x000fc80000000f00 */
[----:B--2---:R-:W-:-:S04]  /*24f0*/  FFMA.SAT R0, R6, R9, 0.5 ;  /* 0x3f00000006007423 */ /* 0x004fc80000002009 */
[----:B------:R-:W-:-:S04]  /*2500*/  FFMA.RM R0, R0, R11, 12582913 ;  /* 0x4b40000100007423 */ /* 0x000fc8000000400b */
[C---:B------:R-:W-:Y:S01]  /*2510*/  FADD R9, R0.reuse, -12583039 ;  /* 0xcb40007f00097421 */ /* 0x040fe20000000000 */
[----:B------:R-:W-:-:S03]  /*2520*/  SHF.L.U32 R0, R0, 0x17, RZ ;  /* 0x0000001700007819 */ /* 0x000fc600000006ff */
[----:B------:R-:W-:-:S04]  /*2530*/  FFMA R9, R6, 1.4426950216293334961, -R9 ;  /* 0x3fb8aa3b06097823 */ /* 0x000fc80000000809 */
[----:B------:R-:W-:-:S06]  /*2540*/  FFMA R9, R6, 1.925963033500011079e-08, R9 ;  /* 0x32a5706006097823 */ /* 0x000fcc0000000009 */
[----:B------:R-:W1:Y:S02]  /*2550*/  MUFU.EX2 R9, R9 ;  /* 0x0000000900097308 */ /* 0x000e640000000800 */
[----:B-1----:R-:W-:-:S07]  /*2560*/  FFMA R17, R0, R9, R17 ;  /* 0x0000000900117223 */ /* 0x002fce0000000011 */
.L_x_16:
[----:B-----5:R-:W-:-:S06]  /*2570*/  IMAD.WIDE R2, R25, 0x4, R2 ;  /* 0x0000000419027825 */ /* 0x020fcc00078e0202 */
[----:B------:R1:W2:Y:S01]  /*2580*/  LDG.E R2, desc[UR6][R2.64] ;  /* 0x0000000602027981 */ /* 0x0002a2000c1e1900 */
[----:B------:R-:W-:Y:S01]  /*2590*/  MOV R7, 0x3bbb989d ;  /* 0x3bbb989d00077802 */ /* 0x000fe20000000f00 */
[----:B------:R-:W1:Y:S01]  /*25a0*/  MUFU.RCP R6, R17 ;  /* 0x0000001100067308 */ /* 0x000e620000001000 */
[----:B------:R-:W-:Y:S01]  /*25b0*/  MOV R9, 0x437c0000 ;  /* 0x437c000000097802 */ /* 0x000fe20000000f00 */
[----:B------:R-:W-:Y:S01]  /*25c0*/  BSSY.RECONVERGENT B1, `(.L_x_21) ;  /* 0x0000014000017945 */ /* 0x000fe20003800200 */
[----:B-1----:R-:W-:-:S04]  /*25d0*/  FFMA R3, R6, -R17, 1 ;  /* 0x3f80000006037423 */ /* 0x002fc80000000811 */
[----:B------:R-:W-:Y:S01]  /*25e0*/  FFMA R3, R6, R3, R6 ;  /* 0x0000000306037223 */ /* 0x000fe20000000006 */
[----:B--2---:R-:W-:-:S04]  /*25f0*/  FFMA.SAT R0, R2, R7, 0.5 ;  /* 0x3f00000002007423 */ /* 0x004fc80000002007 */
[----:B------:R-:W-:-:S04]  /*2600*/  FFMA.RM R0, R0, R9, 12582913 ;  /* 0x4b40000100007423 */ /* 0x000fc80000004009 */
[C---:B------:R-:W-:Y:S01]  /*2610*/  FADD R7, R0.reuse, -12583039 ;  /* 0xcb40007f00077421 */ /* 0x040fe20000000000 */
[----:B------:R-:W-:-:S03]  /*2620*/  SHF.L.U32 R0, R0, 0x17, RZ ;  /* 0x0000001700007819 */ /* 0x000fc600000006ff */
[----:B------:R-:W-:-:S04]  /*2630*/  FFMA R7, R2, 1.4426950216293334961, -R7 ;  /* 0x3fb8aa3b02077823 */ /* 0x000fc80000000807 */
[----:B------:R-:W-:-:S06]  /*2640*/  FFMA R7, R2, 1.925963033500011079e-08, R7 ;  /* 0x32a5706002077823 */ /* 0x000fcc0000000007 */
[----:B------:R-:W1:Y:S02]  /*2650*/  MUFU.EX2 R7, R7 ;  /* 0x0000000700077308 */ /* 0x000e640000000800 */
[----:B-1----:R-:W-:-:S06]  /*2660*/  FMUL R0, R0, R7 ;  /* 0x0000000700007220 */ /* 0x002fcc0000400000 */
[----:B------:R-:W1:Y:S01]  /*2670*/  FCHK P0, R0, R17 ;  /* 0x0000001100007302 */ /* 0x000e620000000000 */
[----:B------:R-:W-:-:S04]  /*2680*/  FFMA R2, R0, R3, RZ ;  /* 0x0000000300027223 */ /* 0x000fc800000000ff */
[----:B------:R-:W-:-:S04]  /*2690*/  FFMA R6, R2, -R17, R0 ;  /* 0x8000001102067223 */ /* 0x000fc80000000000 */
[----:B------:R-:W-:Y:S01]  /*26a0*/  FFMA R3, R3, R6, R2 ;  /* 0x0000000603037223 */ /* 0x000fe20000000002 */
[----:B-1----:R-:W-:Y:S06]  /*26b0*/  @!P0 BRA `(.L_x_22) ;  /* 0x0000000000108947 */ /* 0x002fec0003800000 */
[----:B------:R-:W-:Y:S02]  /*26c0*/  MOV R3, R17 ;  /* 0x0000001100037202 */ /* 0x000fe40000000f00 */
[----:B------:R-:W-:-:S07]  /*26d0*/  MOV R2, 0x26f0 ;  /* 0x000026f000027802 */ /* 0x000fce0000000f00 */
[----:B0-----:R-:W-:Y:S05]  /*26e0*/  CALL.REL.NOINC `($__internal_0_$__cuda_sm3x_div_rn_noftz_f32_slowpath) ;  /* 0x00000000004c7944 */ /* 0x001fea0003c00000 */
[----:B------:R-:W-:-:S07]  /*26f0*/  MOV R3, R0 ;  /* 0x0000000000037202 */ /* 0x000fce0000000f00 */
.L_x_22:
[----:B------:R-:W-:Y:S05]  /*2700*/  BSYNC.RECONVERGENT B1 ;  /* 0x0000000000017941 */ /* 0x000fea0003800200 */
.L_x_21:
[----:B------:R-:W-:-:S05]  /*2710*/  IMAD.WIDE R4, R25, 0x4, R4 ;  /* 0x0000000419047825 */ /* 0x000fca00078e0204 */
[----:B------:R4:W-:Y:S01]  /*2720*/  STG.E desc[UR6][R4.64], R3 ;  /* 0x0000000304007986 */ /* 0x0009e2000c101906 */
[----:B------:R-:W-:Y:S05]  /*2730*/  BRA `(.L_x_14) ;  /* 0x0000000000187947 */ /* 0x000fea0003800000 */
.L_x_15:
[----:B-----5:R-:W-:-:S06]  /*2740*/  IMAD.WIDE R2, R25, 0x4, R2 ;  /* 0x0000000419027825 */ /* 0x020fcc00078e0202 */
[----:B------:R-:W2:Y:S01]  /*2750*/  LDG.E R2, desc[UR6][R2.64] ;  /* 0x0000000602027981 */ /* 0x000ea2000c1e1900 */
[----:B------:R-:W-:Y:S01]  /*2760*/  IMAD.WIDE R4, R25, 0x4, R4 ;  /* 0x0000000419047825 */ /* 0x000fe200078e0204 */
[----:B--2---:R-:W-:-:S05]  /*2770*/  FSET.BF.GE.AND R7, R2, RZ, PT ;  /* 0x000000ff0207720a */ /* 0x004fca0003806000 */
[----:B------:R-:W-:-:S05]  /*2780*/  FMUL R7, R2, R7 ;  /* 0x0000000702077220 */ /* 0x000fca0000400000 */
[----:B------:R3:W-:Y:S02]  /*2790*/  STG.E desc[UR6][R4.64], R7 ;  /* 0x0000000704007986 */ /* 0x0007e4000c101906 */
.L_x_14:
[----:B------:R-:W-:Y:S05]  /*27a0*/  BSYNC.RECONVERGENT B0 ;  /* 0x0000000000007941 */ /* 0x000fea0003800200 */
.L_x_13:
[----:B----4-:R-:W4:Y:S08]  /*27b0*/  LDC.64 R2, c[0x0][0x380] ;  /* 0x0000e000ff027b82 */ /* 0x010f300000000a00 */
[----:B------:R-:W-:Y:S06]  /*27c0*/  BAR.SYNC.DEFER_BLOCKING 0x0 ;  /* 0x0000000000007b1d */ /* 0x000fec0000010000 */
[----:B----4-:R-:W4:Y:S01]  /*27d0*/  LDG.E R22, desc[UR6][R2.64] ;  /* 0x0000000602167981 */ /* 0x010f22000c1e1900 */
[----:B------:R-:W-:-:S04]  /*27e0*/  IADD3 R23, PT, PT, R23, 0x1, RZ ;  /* 0x0000000117177810 */ /* 0x000fc80007ffe0ff */
[----:B----4-:R-:W-:-:S13]  /*27f0*/  ISETP.GE.AND P0, PT, R23, R22, PT ;  /* 0x000000161700720c */ /* 0x010fda0003f06270 */
[----:B------:R-:W-:Y:S05]  /*2800*/  @!P0 BRA `(.L_x_23) ;  /* 0xffffffd800288947 */ /* 0x000fea000383ffff */
[----:B------:R-:W-:Y:S05]  /*2810*/  EXIT ;  /* 0x000000000000794d */ /* 0x000fea0003800000 */
        .weak           $__internal_0_$__cuda_sm3x_div_rn_noftz_f32_slowpath
        .type           $__internal_0_$__cuda_sm3x_div_rn_noftz_f32_slowpath,@function
        .size           $__internal_0_$__cuda_sm3x_div_rn_noftz_f32_slowpath,(.L_x_36 - $__internal_0_$__cuda_sm3x_div_rn_noftz_f32_slowpath)
$__internal_0_$__cuda_sm3x_div_rn_noftz_f32_slowpath:
[----:B------:R-:W-:Y:S01]  /*2820*/  SHF.R.U32.HI R7, RZ, 0x17, R3 ;  /* 0x00000017ff077819 */ /* 0x000fe20000011603 */
[----:B------:R-:W-:Y:S01]  /*2830*/  BSSY.RECONVERGENT B2, `(.L_x_24) ;  /* 0x0000063000027945 */ /* 0x000fe20003800200 */
[--C-:B------:R-:W-:Y:S02]  /*2840*/  SHF.R.U32.HI R6, RZ, 0x17, R0.reuse ;  /* 0x00000017ff067819 */ /* 0x100fe40000011600 */
[----:B------:R-:W-:Y:S01]  /*2850*/  LOP3.LUT R13, R7, 0xff, RZ, 0xc0, !PT ;  /* 0x000000ff070d7812 */ /* 0x000fe200078ec0ff */
[----:B------:R-:W-:Y:S01]  /*2860*/  IMAD.MOV.U32 R7, RZ, RZ, R0 ;  /* 0x000000ffff077224 */ /* 0x000fe200078e0000 */
[----:B------:R-:W-:Y:S02]  /*2870*/  LOP3.LUT R8, R6, 0xff, RZ, 0xc0, !PT ;  /* 0x000000ff06087812 */ /* 0x000fe400078ec0ff */
[----:B------:R-:W-:Y:S02]  /*2880*/  IADD3 R10, PT, PT, R13, -0x1, RZ ;  /* 0xffffffff0d0a7810 */ /* 0x000fe40007ffe0ff */
[----:B------:R-:W-:-:S02]  /*2890*/  IADD3 R9, PT, PT, R8, -0x1, RZ ;  /* 0xffffffff08097810 */ /* 0x000fc40007ffe0ff */
[----:B------:R-:W-:-:S04]  /*28a0*/  ISETP.GT.U32.AND P0, PT, R10, 0xfd, PT ;  /* 0x000000fd0a00780c */ /* 0x000fc80003f04070 */
[----:B------:R-:W-:-:S13]  /*28b0*/  ISETP.GT.U32.OR P0, PT, R9, 0xfd, P0 ;  /* 0x000000fd0900780c */ /* 0x000fda0000704470 */
[----:B------:R-:W-:Y:S01]  /*28c0*/  @!P0 MOV R6, RZ ;  /* 0x000000ff00068202 */ /* 0x000fe20000000f00 */
[----:B------:R-:W-:Y:S06]  /*28d0*/  @!P0 BRA `(.L_x_25) ;  /* 0x00000000005c8947 */ /* 0x000fec0003800000 */
[----:B------:R-:W-:Y:S02]  /*28e0*/  FSETP.GTU.FTZ.AND P1, PT, |R3|, +INF , PT ;  /* 0x7f8000000300780b */ /* 0x000fe40003f3c200 */
[----:B------:R-:W-:-:S04]  /*28f0*/  FSETP.GTU.FTZ.AND P0, PT, |R0|, +INF , PT ;  /* 0x7f8000000000780b */ /* 0x000fc80003f1c200 */
[----:B------:R-:W-:-:S13]  /*2900*/  PLOP3.LUT P0, PT, P0, P1, PT, 0xf8, 0x8f ;  /* 0x00000000008f781c */ /* 0x000fda0000703f70 */
[----:B------:R-:W-:Y:S05]  /*2910*/  @P0 BRA `(.L_x_26) ;  /* 0x00000004004c0947 */ /* 0x000fea0003800000 */
[----:B------:R-:W-:-:S13]  /*2920*/  LOP3.LUT P0, RZ, R3, 0x7fffffff, R7, 0xc8, !PT ;  /* 0x7fffffff03ff7812 */ /* 0x000fda000780c807 */
[----:B------:R-:W-:Y:S05]  /*2930*/  @!P0 BRA `(.L_x_27) ;  /* 0x00000004003c8947 */ /* 0x000fea0003800000 */
[C---:B------:R-:W-:Y:S02]  /*2940*/  FSETP.NEU.FTZ.AND P2, PT, |R0|.reuse, +INF , PT ;  /* 0x7f8000000000780b */ /* 0x040fe40003f5d200 */
[----:B------:R-:W-:Y:S02]  /*2950*/  FSETP.NEU.FTZ.AND P1, PT, |R3|, +INF , PT ;  /* 0x7f8000000300780b */ /* 0x000fe40003f3d200 */
[----:B------:R-:W-:-:S11]  /*2960*/  FSETP.NEU.FTZ.AND P0, PT, |R0|, +INF , PT ;  /* 0x7f8000000000780b */ /* 0x000fd60003f1d200 */
[----:B------:R-:W-:Y:S05]  /*2970*/  @!P1 BRA !P2, `(.L_x_27) ;  /* 0x00000004002c9947 */ /* 0x000fea0005000000 */
[----:B------:R-:W-:-:S04]  /*2980*/  LOP3.LUT P2, RZ, R7, 0x7fffffff, RZ, 0xc0, !PT ;  /* 0x7fffffff07ff7812 */ /* 0x000fc8000784c0ff */
[----:B------:R-:W-:-:S13]  /*2990*/  PLOP3.LUT P1, PT, P1, P2, PT, 0x2f, 0xf2 ;  /* 0x0000000000f2781c */ /* 0x000fda0000f24577 */
[----:B------:R-:W-:Y:S05]  /*29a0*/  @P1 BRA `(.L_x_28) ;  /* 0x0000000400181947 */ /* 0x000fea0003800000 */
[----:B------:R-:W-:-:S04]  /*29b0*/  LOP3.LUT P1, RZ, R3, 0x7fffffff, RZ, 0xc0, !PT ;  /* 0x7fffffff03ff7812 */ /* 0x000fc8000782c0ff */
[----:B------:R-:W-:-:S13]  /*29c0*/  PLOP3.LUT P0, PT, P0, P1, PT, 0x2f, 0xf2 ;  /* 0x0000000000f2781c */ /* 0x000fda0000702577 */
[----:B------:R-:W-:Y:S05]  /*29d0*/  @P0 BRA `(.L_x_29) ;  /* 0x0000000400000947 */ /* 0x000fea0003800000 */
[----:B------:R-:W-:Y:S02]  /*29e0*/  ISETP.GE.AND P0, PT, R9, RZ, PT ;  /* 0x000000ff0900720c */ /* 0x000fe40003f06270 */
[----:B------:R-:W-:-:S11]  /*29f0*/  ISETP.GE.AND P1, PT, R10, RZ, PT ;  /* 0x000000ff0a00720c */ /* 0x000fd60003f26270 */
[----:B------:R-:W-:Y:S01]  /*2a00*/  @P0 MOV R6, RZ ;  /* 0x000000ff00060202 */ /* 0x000fe20000000f00 */
[----:B------:R-:W-:Y:S01]  /*2a10*/  @!P0 FFMA R7, R0, 1.84467440737095516160e+19, RZ ;  /* 0x5f80000000078823 */ /* 0x000fe200000000ff */
[----:B------:R-:W-:Y:S01]  /*2a20*/  @!P0 MOV R6, 0xffffffc0 ;  /* 0xffffffc000068802 */ /* 0x000fe20000000f00 */
[----:B------:R-:W-:-:S03]  /*2a30*/  @!P1 FFMA R3, R3, 1.84467440737095516160e+19, RZ ;  /* 0x5f80000003039823 */ /* 0x000fc600000000ff */
[----:B------:R-:W-:-:S07]  /*2a40*/  @!P1 IADD3 R6, PT, PT, R6, 0x40, RZ ;  /* 0x0000004006069810 */ /* 0x000fce0007ffe0ff */
.L_x_25:
[----:B------:R-:W-:Y:S01]  /*2a50*/  LEA R0, R13, 0xc0800000, 0x17 ;  /* 0xc08000000d007811 */ /* 0x000fe200078eb8ff */
[----:B------:R-:W-:Y:S01]  /*2a60*/  BSSY.RECONVERGENT B3, `(.L_x_30) ;  /* 0x0000036000037945 */ /* 0x000fe20003800200 */
[----:B------:R-:W-:Y:S02]  /*2a70*/  IADD3 R8, PT, PT, R8, -0x7f, RZ ;  /* 0xffffff8108087810 */ /* 0x000fe40007ffe0ff */
[----:B------:R-:W-:-:S03]  /*2a80*/  IADD3 R3, PT, PT, -R0, R3, RZ ;  /* 0x0000000300037210 */ /* 0x000fc60007ffe1ff */
[----:B------:R-:W-:Y:S01]  /*2a90*/  IMAD R0, R8, -0x800000, R7 ;  /* 0xff80000008007824 */ /* 0x000fe200078e0207 */
[----:B------:R-:W0:Y:S01]  /*2aa0*/  MUFU.RCP R9, R3 ;  /* 0x0000000300097308 */ /* 0x000e220000001000 */
[----:B------:R-:W-:-:S04]  /*2ab0*/  FADD.FTZ R11, -R3, -RZ ;  /* 0x800000ff030b7221 */ /* 0x000fc80000010100 */
[----:B0-----:R-:W-:-:S04]  /*2ac0*/  FFMA R10, R9, R11, 1 ;  /* 0x3f800000090a7423 */ /* 0x001fc8000000000b */
[----:B------:R-:W-:-:S04]  /*2ad0*/  FFMA R12, R9, R10, R9 ;  /* 0x0000000a090c7223 */ /* 0x000fc80000000009 */
[----:B------:R-:W-:-:S04]  /*2ae0*/  FFMA R7, R0, R12, RZ ;  /* 0x0000000c00077223 */ /* 0x000fc800000000ff */
[----:B------:R-:W-:-:S04]  /*2af0*/  FFMA R10, R11, R7, R0 ;  /* 0x000000070b0a7223 */ /* 0x000fc80000000000 */
[----:B------:R-:W-:Y:S01]  /*2b00*/  FFMA R9, R12, R10, R7 ;  /* 0x0000000a0c097223 */ /* 0x000fe20000000007 */
[----:B------:R-:W-:-:S03]  /*2b10*/  IADD3 R7, PT, PT, R8, 0x7f, -R13 ;  /* 0x0000007f08077810 */ /* 0x000fc60007ffe80d */
[----:B------:R-:W-:Y:S01]  /*2b20*/  FFMA R10, R11, R9, R0 ;  /* 0x000000090b0a7223 */ /* 0x000fe20000000000 */
[----:B------:R-:W-:-:S03]  /*2b30*/  IADD3 R7, PT, PT, R7, R6, RZ ;  /* 0x0000000607077210 */ /* 0x000fc60007ffe0ff */
[----:B------:R-:W-:-:S05]  /*2b40*/  FFMA R0, R12, R10, R9 ;  /* 0x0000000a0c007223 */ /* 0x000fca0000000009 */
[----:B------:R-:W-:-:S04]  /*2b50*/  SHF.R.U32.HI R3, RZ, 0x17, R0 ;  /* 0x00000017ff037819 */ /* 0x000fc80000011600 */
[----:B------:R-:W-:-:S04]  /*2b60*/  LOP3.LUT R3, R3, 0xff, RZ, 0xc0, !PT ;  /* 0x000000ff03037812 */ /* 0x000fc800078ec0ff */
[----:B------:R-:W-:-:S04]  /*2b70*/  IADD3 R11, PT, PT, R3, R7, RZ ;  /* 0x00000007030b7210 */ /* 0x000fc80007ffe0ff */
[----:B------:R-:W-:-:S04]  /*2b80*/  IADD3 R3, PT, PT, R11, -0x1, RZ ;  /* 0xffffffff0b037810 */ /* 0x000fc80007ffe0ff */
[----:B------:R-:W-:-:S13]  /*2b90*/  ISETP.GE.U32.AND P0, PT, R3, 0xfe, PT ;  /* 0x000000fe0300780c */ /* 0x000fda0003f06070 */
[----:B------:R-:W-:Y:S05]  /*2ba0*/  @!P0 BRA `(.L_x_31) ;  /* 0x0000000000808947 */ /* 0x000fea0003800000 */
[----:B------:R-:W-:-:S13]  /*2bb0*/  ISETP.GT.AND P0, PT, R11, 0xfe, PT ;  /* 0x000000fe0b00780c */ /* 0x000fda0003f04270 */
[----:B------:R-:W-:Y:S05]  /*2bc0*/  @P0 BRA `(.L_x_32) ;  /* 0x00000000006c0947 */ /* 0x000fea0003800000 */
[----:B------:R-:W-:-:S13]  /*2bd0*/  ISETP.GE.AND P0, PT, R11, 0x1, PT ;  /* 0x000000010b00780c */ /* 0x000fda0003f06270 */
[----:B------:R-:W-:Y:S05]  /*2be0*/  @P0 BRA `(.L_x_33) ;  /* 0x0000000000740947 */ /* 0x000fea0003800000 */
[----:B------:R-:W-:Y:S02]  /*2bf0*/  ISETP.GE.AND P0, PT, R11, -0x18, PT ;  /* 0xffffffe80b00780c */ /* 0x000fe40003f06270 */
[----:B------:R-:W-:-:S11]  /*2c00*/  LOP3.LUT R0, R0, 0x80000000, RZ, 0xc0, !PT ;  /* 0x8000000000007812 */ /* 0x000fd600078ec0ff */
[----:B------:R-:W-:Y:S05]  /*2c10*/  @!P0 BRA `(.L_x_33) ;  /* 0x0000000000688947 */ /* 0x000fea0003800000 */
[CCC-:B------:R-:W-:Y:S01]  /*2c20*/  FFMA.RZ R3, R12.reuse, R10.reuse, R9.reuse ;  /* 0x0000000a0c037223 */ /* 0x1c0fe2000000c009 */
[C---:B------:R-:W-:Y:S01]  /*2c30*/  IADD3 R8, PT, PT, R11.reuse, 0x20, RZ ;  /* 0x000000200b087810 */ /* 0x040fe20007ffe0ff */
[CCC-:B------:R-:W-:Y:S01]  /*2c40*/  FFMA.RM R6, R12.reuse, R10.reuse, R9.reuse ;  /* 0x0000000a0c067223 */ /* 0x1c0fe20000004009 */
[----:B------:R-:W-:Y:S02]  /*2c50*/  ISETP.NE.AND P2, PT, R11, RZ, PT ;  /* 0x000000ff0b00720c */ /* 0x000fe40003f45270 */
[----:B------:R-:W-:Y:S01]  /*2c60*/  LOP3.LUT R7, R3, 0x7fffff, RZ, 0xc0, !PT ;  /* 0x007fffff03077812 */ /* 0x000fe200078ec0ff */
[----:B------:R-:W-:Y:S01]  /*2c70*/  FFMA.RP R3, R12, R10, R9 ;  /* 0x0000000a0c037223 */ /* 0x000fe20000008009 */
[----:B------:R-:W-:Y:S02]  /*2c80*/  ISETP.NE.AND P1, PT, R11, RZ, PT ;  /* 0x000000ff0b00720c */ /* 0x000fe40003f25270 */
[----:B------:R-:W-:Y:S02]  /*2c90*/  LOP3.LUT R7, R7, 0x800000, RZ, 0xfc, !PT ;  /* 0x0080000007077812 */ /* 0x000fe400078efcff */
[----:B------:R-:W-:-:S02]  /*2ca0*/  IADD3 R9, PT, PT, -R11, RZ, RZ ;  /* 0x000000ff0b097210 */ /* 0x000fc40007ffe1ff */
[----:B------:R-:W-:Y:S02]  /*2cb0*/  SHF.L.U32 R8, R7, R8, RZ ;  /* 0x0000000807087219 */ /* 0x000fe400000006ff */
[----:B------:R-:W-:Y:S02]  /*2cc0*/  FSETP.NEU.FTZ.AND P0, PT, R3, R6, PT ;  /* 0x000000060300720b */ /* 0x000fe40003f1d000 */
[----:B------:R-:W-:Y:S02]  /*2cd0*/  SEL R6, R9, RZ, P2 ;  /* 0x000000ff09067207 */ /* 0x000fe40001000000 */
[----:B------:R-:W-:Y:S02]  /*2ce0*/  ISETP.NE.AND P1, PT, R8, RZ, P1 ;  /* 0x000000ff0800720c */ /* 0x000fe40000f25270 */
[----:B------:R-:W-:Y:S02]  /*2cf0*/  SHF.R.U32.HI R6, RZ, R6, R7 ;  /* 0x00000006ff067219 */ /* 0x000fe40000011607 */
[----:B------:R-:W-:-:S02]  /*2d00*/  PLOP3.LUT P0, PT, P0, P1, PT, 0xf8, 0x8f ;  /* 0x00000000008f781c */ /* 0x000fc40000703f70 */
[----:B------:R-:W-:Y:S02]  /*2d10*/  SHF.R.U32.HI R8, RZ, 0x1, R6 ;  /* 0x00000001ff087819 */ /* 0x000fe40000011606 */
[----:B------:R-:W-:-:S04]  /*2d20*/  SEL R3, RZ, 0x1, !P0 ;  /* 0x00000001ff037807 */ /* 0x000fc80004000000 */
[----:B------:R-:W-:-:S04]  /*2d30*/  LOP3.LUT R3, R3, 0x1, R8, 0xf8, !PT ;  /* 0x0000000103037812 */ /* 0x000fc800078ef808 */
[----:B------:R-:W-:-:S04]  /*2d40*/  LOP3.LUT R3, R3, R6, RZ, 0xc0, !PT ;  /* 0x0000000603037212 */ /* 0x000fc800078ec0ff */
[----:B------:R-:W-:-:S04]  /*2d50*/  IADD3 R3, PT, PT, R8, R3, RZ ;  /* 0x0000000308037210 */ /* 0x000fc80007ffe0ff */
[----:B------:R-:W-:Y:S01]  /*2d60*/  LOP3.LUT R0, R3, R0, RZ, 0xfc, !PT ;  /* 0x0000000003007212 */ /* 0x000fe200078efcff */
[----:B------:R-:W-:Y:S06]  /*2d70*/  BRA `(.L_x_33) ;  /* 0x0000000000107947 */ /* 0x000fec0003800000 */
.L_x_32:
[----:B------:R-:W-:-:S04]  /*2d80*/  LOP3.LUT R0, R0, 0x80000000, RZ, 0xc0, !PT ;  /* 0x8000000000007812 */ /* 0x000fc800078ec0ff */
[----:B------:R-:W-:Y:S01]  /*2d90*/  LOP3.LUT R0, R0, 0x7f800000, RZ, 0xfc, !PT ;  /* 0x7f80000000007812 */ /* 0x000fe200078efcff */
[----:B------:R-:W-:Y:S06]  /*2da0*/  BRA `(.L_x_33) ;  /* 0x0000000000047947 */ /* 0x000fec0003800000 */
.L_x_31:
[----:B------:R-:W-:-:S07]  /*2db0*/  LEA R0, R7, R0, 0x17 ;  /* 0x0000000007007211 */ /* 0x000fce00078eb8ff */
.L_x_33:
[----:B------:R-:W-:Y:S05]  /*2dc0*/  BSYNC.RECONVERGENT B3 ;  /* 0x0000000000037941 */ /* 0x000fea0003800200 */
.L_x_30:
[----:B------:R-:W-:Y:S05]  /*2dd0*/  BRA `(.L_x_34) ;  /* 0x0000000000207947 */ /* 0x000fea0003800000 */
.L_x_29:
[----:B------:R-:W-:-:S04]  /*2de0*/  LOP3.LUT R0, R3, 0x80000000, R7, 0x48, !PT ;  /* 0x8000000003007812 */ /* 0x000fc800078e4807 */
[----:B------:R-:W-:Y:S01]  /*2df0*/  LOP3.LUT R0, R0, 0x7f800000, RZ, 0xfc, !PT ;  /* 0x7f80000000007812 */ /* 0x000fe200078efcff */
[----:B------:R-:W-:Y:S06]  /*2e00*/  BRA `(.L_x_34) ;  /* 0x0000000000147947 */ /* 0x000fec0003800000 */
.L_x_28:
[----:B------:R-:W-:Y:S01]  /*2e10*/  LOP3.LUT R0, R3, 0x80000000, R7, 0x48, !PT ;  /* 0x8000000003007812 */ /* 0x000fe200078e4807 */
[----:B------:R-:W-:Y:S06]  /*2e20*/  BRA `(.L_x_34) ;  /* 0x00000000000c7947 */ /* 0x000fec0003800000 */
.L_x_27:
[----:B------:R-:W0:Y:S01]  /*2e30*/  MUFU.RSQ R0, -QNAN ;  /* 0xffc0000000007908 */ /* 0x000e220000001400 */
[----:B------:R-:W-:Y:S05]  /*2e40*/  BRA `(.L_x_34) ;  /* 0x0000000000047947 */ /* 0x000fea0003800000 */
.L_x_26:
[----:B------:R-:W-:-:S07]  /*2e50*/  FADD.FTZ R0, R0, R3 ;  /* 0x0000000300007221 */ /* 0x000fce0000010000 */
.L_x_34:
[----:B------:R-:W-:Y:S05]  /*2e60*/  BSYNC.RECONVERGENT B2 ;  /* 0x0000000000027941 */ /* 0x000fea0003800200 */
.L_x_24:
[----:B------:R-:W-:-:S04]  /*2e70*/  HFMA2 R3, -RZ, RZ, 0, 0 ;  /* 0x00000000ff037431 */ /* 0x000fc800000001ff */
[----:B0-----:R-:W-:Y:S05]  /*2e80*/  RET.REL.NODEC R2 `(_Z6k_stepP7network) ;  /* 0xffffffd0025c7950 */ /* 0x001fea0003c3ffff */
.L_x_35:
[----:B------:R-:W-:-:S00]  /*2e90*/  BRA `(.L_x_35) ;  /* 0xfffffffc00fc7947 */ /* 0x000fc0000383ffff */
[----:B------:R-:W-:-:S00]  /*2ea0*/  NOP ;  /* 0x0000000000007918 */ /* 0x000fc00000000000 */
        /* <DEDUP_REMOVED lines=13> */
.L_x_36:


//--------------------- .nv.shared.reserved.0     --------------------------
	.section	.nv.shared.reserved.0,"aw",@nobits
	.weak		__nv_reservedSMEM_offset_0_alias
	.size		__nv_reservedSMEM_offset_0_alias, 0, 64
	.other		__nv_reservedSMEM_offset_0_alias,@"STO_CUDA_RESERVED_SHARED STV_DEFAULT"
__nv_reservedSMEM_offset_0_alias:
	.zero		0
	.zero		64


//--------------------- .nv.constant0._Z6k_stepP7network --------------------------
	.section	.nv.constant0._Z6k_stepP7network,"a",@progbits
	.sectionflags	@""
	.align	4
.nv.constant0._Z6k_stepP7network:
	.zero		904


//--------------------- SYMBOLS --------------------------

	.type		.nv.reservedSmem.offset0,@object
	.size		.nv.reservedSmem.offset0,0x4
